// auto-generated by cutlass_sweep.gemm — config: {"arch": "sm_90", "cluster_m": 1, "cluster_n": 8, "dtype": "fp16", "dtype_b": "fp16", "layout": "tt", "stages": 7, "tile_k": 64, "tile_m": 128, "tile_n": 128}
#include "cutlass/cutlass.h"
#include "cutlass/gemm/collective/collective_builder.hpp"
#include "cutlass/gemm/device/gemm_universal_adapter.h"
#include "cutlass/gemm/kernel/gemm_universal.hpp"
#include "cutlass/epilogue/collective/collective_builder.hpp"

using ElemA = cutlass::half_t;
using ElemB = cutlass::half_t;
using ElemCD = cutlass::half_t;
using Acc  = float;
using TileShape    = cute::Shape<cute::_128, cute::_128, cute::_64>;
using ClusterShape = cute::Shape<cute::_1, cute::_8, cute::_1>;

using CollectiveEpilogue = typename cutlass::epilogue::collective::CollectiveBuilder<
    cutlass::arch::Sm90, cutlass::arch::OpClassTensorOp,
    TileShape, ClusterShape,
    cutlass::epilogue::collective::EpilogueTileAuto,
    Acc, Acc,
    ElemCD, cutlass::layout::RowMajor, 128 / cutlass::sizeof_bits<ElemCD>::value,
    ElemCD, cutlass::layout::RowMajor, 128 / cutlass::sizeof_bits<ElemCD>::value,
    cutlass::epilogue::collective::EpilogueScheduleAuto
  >::CollectiveOp;

using CollectiveMainloop = typename cutlass::gemm::collective::CollectiveBuilder<
    cutlass::arch::Sm90, cutlass::arch::OpClassTensorOp,
    ElemA, cutlass::layout::ColumnMajor, 128 / cutlass::sizeof_bits<ElemA>::value,
    ElemB, cutlass::layout::ColumnMajor, 128 / cutlass::sizeof_bits<ElemB>::value,
    Acc,
    TileShape, ClusterShape,
    cutlass::gemm::collective::StageCount<7>,
    cutlass::gemm::collective::KernelScheduleAuto
  >::CollectiveOp;

using GemmKernel = cutlass::gemm::kernel::GemmUniversal<
    cute::Shape<int,int,int,int>,
    CollectiveMainloop,
    CollectiveEpilogue
>;
using Gemm = cutlass::gemm::device::GemmUniversalAdapter<GemmKernel>;

// Force the device kernel symbol into the cubin without needing a host main.
auto* _anchor = &cutlass::device_kernel<GemmKernel>;


// ===== COMPILED SASS (sm_90a) =====

	.target	sm_90a

	.elftype	@"ET_EXEC"


//--------------------- .note.nv.tkinfo           --------------------------
	.section	.note.nv.tkinfo,"",@"SHT_NOTE"
	.sectionflags	@"SHF_NOTE_NV_TKINFO"
	.tkinfo
        /*0018*/ 	.word	0x00000002
        /*0030*/ 	.string	""
        /*0030*/ 	.string	"ptxas"
        /*0030*/ 	.string	"Cuda compilation tools, release 13.0, V13.0.88"
        /*0030*/ 	.string	"Build cuda_13.0.r13.0/compiler.36424714_0"
        /*0030*/ 	.string	"-arch sm_90a -m 64 "



//--------------------- .note.nv.cuinfo           --------------------------
	.section	.note.nv.cuinfo,"",@"SHT_NOTE"
	.sectionflags	@"SHF_NOTE_NV_CUINFO"
        /*0018*/ 	.short	0x0002
        /*001a*/ 	.short	0x005a
        /*001c*/ 	.short	0x0082
	.zero		2


//--------------------- .nv.info                  --------------------------
	.section	.nv.info,"",@"SHT_CUDA_INFO"
	.align	4


	//----- nvinfo : EIATTR_REGCOUNT
	.align		4
        /*0000*/ 	.byte	0x04, 0x2f
        /*0002*/ 	.short	(.L_15 - .L_14)
	.align		4
.L_14:
        /*0004*/ 	.word	index@(_ZN7cutlass13device_kernelINS_4gemm6kernel13GemmUniversalIN4cute5tupleIJiiiiEEENS1_10collective13CollectiveMmaINS1_34MainloopSm90TmaGmmaWarpSpecializedILi7ENS5_IJNS4_1CILi1EEENSA_ILi8EEESB_EEENS1_35KernelTmaWarpSpecializedCooperativeEEENS5_IJNSA_ILi128EEESG_NSA_ILi64EEEEEENS_6half_tENS5_IJSB_llEEESJ_NS5_IJlSB_lEEENS4_8TiledMMAINS4_8MMA_AtomIJNS4_4SM904GMMA26MMA_64x128x16_F32F16F16_SSILNSP_5MajorE1ELSR_0ELNSP_7ScaleInE1ELSS_1EEEEEENS4_6LayoutINS5_IJNSA_ILi2EEESB_SB_EEENS5_IJSB_NSA_ILi0EEESY_EEEEENS5_IJNS4_10UnderscoreES11_S11_EEEEENS4_23SM90_TMA_LOAD_MULTICASTENS4_14ComposedLayoutINS4_7SwizzleILi3ELi4ELi3EEENS4_18smem_ptr_flag_bitsILi16EEENSV_INS5_IJSH_SC_EEENS5_IJSB_SH_EEEEEEEvNS4_8identityENS4_13SM90_TMA_LOADENS15_IS17_S19_NSV_INS5_IJSC_SH_EEENS5_IJSH_SB_EEEEEEEvS1E_EENS_8epilogue10collective6detail29Sm90TmaWarpSpecializedAdapterINS1M_15DefaultEpilogueISJ_SL_SL_NS1L_6thread17LinearCombinationISJ_Li1EffLNS1Q_9ScaleType4KindE0ELNS_15FloatRoundStyleE2ESJ_EENS1_15EpilogueDefaultEEEEEvvEEEEvNT_6ParamsE)
        /*0008*/ 	.word	0x000000a8


	//----- nvinfo : EIATTR_FRAME_SIZE
	.align		4
.L_15:
        /*000c*/ 	.byte	0x04, 0x11
        /*000e*/ 	.short	(.L_17 - .L_16)
	.align		4
.L_16:
        /*0010*/ 	.word	index@(_ZN7cutlass13device_kernelINS_4gemm6kernel13GemmUniversalIN4cute5tupleIJiiiiEEENS1_10collective13CollectiveMmaINS1_34MainloopSm90TmaGmmaWarpSpecializedILi7ENS5_IJNS4_1CILi1EEENSA_ILi8EEESB_EEENS1_35KernelTmaWarpSpecializedCooperativeEEENS5_IJNSA_ILi128EEESG_NSA_ILi64EEEEEENS_6half_tENS5_IJSB_llEEESJ_NS5_IJlSB_lEEENS4_8TiledMMAINS4_8MMA_AtomIJNS4_4SM904GMMA26MMA_64x128x16_F32F16F16_SSILNSP_5MajorE1ELSR_0ELNSP_7ScaleInE1ELSS_1EEEEEENS4_6LayoutINS5_IJNSA_ILi2EEESB_SB_EEENS5_IJSB_NSA_ILi0EEESY_EEEEENS5_IJNS4_10UnderscoreES11_S11_EEEEENS4_23SM90_TMA_LOAD_MULTICASTENS4_14ComposedLayoutINS4_7SwizzleILi3ELi4ELi3EEENS4_18smem_ptr_flag_bitsILi16EEENSV_INS5_IJSH_SC_EEENS5_IJSB_SH_EEEEEEEvNS4_8identityENS4_13SM90_TMA_LOADENS15_IS17_S19_NSV_INS5_IJSC_SH_EEENS5_IJSH_SB_EEEEEEEvS1E_EENS_8epilogue10collective6detail29Sm90TmaWarpSpecializedAdapterINS1M_15DefaultEpilogueISJ_SL_SL_NS1L_6thread17LinearCombinationISJ_Li1EffLNS1Q_9ScaleType4KindE0ELNS_15FloatRoundStyleE2ESJ_EENS1_15EpilogueDefaultEEEEEvvEEEEvNT_6ParamsE)
        /*0014*/ 	.word	0x00000000


	//----- nvinfo : EIATTR_MIN_STACK_SIZE
	.align		4
.L_17:
        /*0018*/ 	.byte	0x04, 0x12
        /*001a*/ 	.short	(.L_19 - .L_18)
	.align		4
.L_18:
        /*001c*/ 	.word	index@(_ZN7cutlass13device_kernelINS_4gemm6kernel13GemmUniversalIN4cute5tupleIJiiiiEEENS1_10collective13CollectiveMmaINS1_34MainloopSm90TmaGmmaWarpSpecializedILi7ENS5_IJNS4_1CILi1EEENSA_ILi8EEESB_EEENS1_35KernelTmaWarpSpecializedCooperativeEEENS5_IJNSA_ILi128EEESG_NSA_ILi64EEEEEENS_6half_tENS5_IJSB_llEEESJ_NS5_IJlSB_lEEENS4_8TiledMMAINS4_8MMA_AtomIJNS4_4SM904GMMA26MMA_64x128x16_F32F16F16_SSILNSP_5MajorE1ELSR_0ELNSP_7ScaleInE1ELSS_1EEEEEENS4_6LayoutINS5_IJNSA_ILi2EEESB_SB_EEENS5_IJSB_NSA_ILi0EEESY_EEEEENS5_IJNS4_10UnderscoreES11_S11_EEEEENS4_23SM90_TMA_LOAD_MULTICASTENS4_14ComposedLayoutINS4_7SwizzleILi3ELi4ELi3EEENS4_18smem_ptr_flag_bitsILi16EEENSV_INS5_IJSH_SC_EEENS5_IJSB_SH_EEEEEEEvNS4_8identityENS4_13SM90_TMA_LOADENS15_IS17_S19_NSV_INS5_IJSC_SH_EEENS5_IJSH_SB_EEEEEEEvS1E_EENS_8epilogue10collective6detail29Sm90TmaWarpSpecializedAdapterINS1M_15DefaultEpilogueISJ_SL_SL_NS1L_6thread17LinearCombinationISJ_Li1EffLNS1Q_9ScaleType4KindE0ELNS_15FloatRoundStyleE2ESJ_EENS1_15EpilogueDefaultEEEEEvvEEEEvNT_6ParamsE)
        /*0020*/ 	.word	0x00000000
.L_19:


//--------------------- .nv.compat                --------------------------
	.section	.nv.compat,"",@"SHT_CUDA_COMPAT_INFO"
	.align	4
        /*0000*/ 	.byte	0x02, 0x09, 0x01, 0x00, 0x02, 0x02, 0x04, 0x00, 0x02, 0x05, 0x05, 0x00, 0x03, 0x07, 0x01, 0x01
        /*0010*/ 	.byte	0x02, 0x03, 0x01, 0x00, 0x02, 0x06, 0x01, 0x00, 0x04, 0x0b, 0x08, 0x00, 0x00, 0x00, 0x00, 0x00
        /*0020*/ 	.byte	0x00, 0x00, 0x00, 0x00


//--------------------- .nv.info._ZN7cutlass13device_kernelINS_4gemm6kernel13GemmUniversalIN4cute5tupleIJiiiiEEENS1_10collective13CollectiveMmaINS1_34MainloopSm90TmaGmmaWarpSpecializedILi7ENS5_IJNS4_1CILi1EEENSA_ILi8EEESB_EEENS1_35KernelTmaWarpSpecializedCooperativeEEENS5_IJNSA_ILi128EEESG_NSA_ILi64EEEEEENS_6half_tENS5_IJSB_llEEESJ_NS5_IJlSB_lEEENS4_8TiledMMAINS4_8MMA_AtomIJNS4_4SM904GMMA26MMA_64x128x16_F32F16F16_SSILNSP_5MajorE1ELSR_0ELNSP_7ScaleInE1ELSS_1EEEEEENS4_6LayoutINS5_IJNSA_ILi2EEESB_SB_EEENS5_IJSB_NSA_ILi0EEESY_EEEEENS5_IJNS4_10UnderscoreES11_S11_EEEEENS4_23SM90_TMA_LOAD_MULTICASTENS4_14ComposedLayoutINS4_7SwizzleILi3ELi4ELi3EEENS4_18smem_ptr_flag_bitsILi16EEENSV_INS5_IJSH_SC_EEENS5_IJSB_SH_EEEEEEEvNS4_8identityENS4_13SM90_TMA_LOADENS15_IS17_S19_NSV_INS5_IJSC_SH_EEENS5_IJSH_SB_EEEEEEEvS1E_EENS_8epilogue10collective6detail29Sm90TmaWarpSpecializedAdapterINS1M_15DefaultEpilogueISJ_SL_SL_NS1L_6thread17LinearCombinationISJ_Li1EffLNS1Q_9ScaleType4KindE0ELNS_15FloatRoundStyleE2ESJ_EENS1_15EpilogueDefaultEEEEEvvEEEEvNT_6ParamsE --------------------------
	.section	.nv.info._ZN7cutlass13device_kernelINS_4gemm6kernel13GemmUniversalIN4cute5tupleIJiiiiEEENS1_10collective13CollectiveMmaINS1_34MainloopSm90TmaGmmaWarpSpecializedILi7ENS5_IJNS4_1CILi1EEENSA_ILi8EEESB_EEENS1_35KernelTmaWarpSpecializedCooperativeEEENS5_IJNSA_ILi128EEESG_NSA_ILi64EEEEEENS_6half_tENS5_IJSB_llEEESJ_NS5_IJlSB_lEEENS4_8TiledMMAINS4_8MMA_AtomIJNS4_4SM904GMMA26MMA_64x128x16_F32F16F16_SSILNSP_5MajorE1ELSR_0ELNSP_7ScaleInE1ELSS_1EEEEEENS4_6LayoutINS5_IJNSA_ILi2EEESB_SB_EEENS5_IJSB_NSA_ILi0EEESY_EEEEENS5_IJNS4_10UnderscoreES11_S11_EEEEENS4_23SM90_TMA_LOAD_MULTICASTENS4_14ComposedLayoutINS4_7SwizzleILi3ELi4ELi3EEENS4_18smem_ptr_flag_bitsILi16EEENSV_INS5_IJSH_SC_EEENS5_IJSB_SH_EEEEEEEvNS4_8identityENS4_13SM90_TMA_LOADENS15_IS17_S19_NSV_INS5_IJSC_SH_EEENS5_IJSH_SB_EEEEEEEvS1E_EENS_8epilogue10collective6detail29Sm90TmaWarpSpecializedAdapterINS1M_15DefaultEpilogueISJ_SL_SL_NS1L_6thread17LinearCombinationISJ_Li1EffLNS1Q_9ScaleType4KindE0ELNS_15FloatRoundStyleE2ESJ_EENS1_15EpilogueDefaultEEEEEvvEEEEvNT_6ParamsE,"",@"SHT_CUDA_INFO"
	.sectionflags	@""
	.align	4


	//----- nvinfo : EIATTR_CUDA_API_VERSION
	.align		4
        /*0000*/ 	.byte	0x04, 0x37
        /*0002*/ 	.short	(.L_21 - .L_20)
.L_20:
        /*0004*/ 	.word	0x00000082


	//----- nvinfo : EIATTR_KPARAM_INFO
	.align		4
.L_21:
        /*0008*/ 	.byte	0x04, 0x17
        /*000a*/ 	.short	(.L_23 - .L_22)
.L_22:
        /*000c*/ 	.word	0x00000000
        /*0010*/ 	.short	0x0000
        /*0012*/ 	.short	0x0070
        /*0014*/ 	.byte	0x00, 0xf0, 0x01, 0x10


	//----- nvinfo : EIATTR_SPARSE_MMA_MASK
	.align		4
.L_23:
        /*0018*/ 	.byte	0x03, 0x50
        /*001a*/ 	.short	0x0000


	//----- nvinfo : EIATTR_MAXREG_COUNT
	.align		4
        /*001c*/ 	.byte	0x03, 0x1b
        /*001e*/ 	.short	0x00a8


	//----- nvinfo : EIATTR_NUM_BARRIERS
	.align		4
        /*0020*/ 	.byte	0x02, 0x4c
        /*0022*/ 	.byte	0x01
	.zero		1


	//----- nvinfo : EIATTR_EXTERNS
	.align		4
        /*0024*/ 	.byte	0x04, 0x0f
        /*0026*/ 	.short	(.L_25 - .L_24)


	//   ....[0]....
	.align		4
.L_24:
        /*0028*/ 	.word	index@(__assertfail)


	//----- nvinfo : EIATTR_MERCURY_ISA_VERSION
	.align		4
.L_25:
        /*002c*/ 	.byte	0x03, 0x5f
        /*002e*/ 	.short	0x0101


	//----- nvinfo : EIATTR_INT_WARP_WIDE_INSTR_OFFSETS
	.align		4
        /*0030*/ 	.byte	0x04, 0x31
        /*0032*/ 	.short	(.L_27 - .L_26)


	//   ....[0]....
.L_26:
        /*0034*/ 	.word	0x000004b0


	//   ....[1]....
        /*0038*/ 	.word	0x000004d0


	//   ....[2]....
        /*003c*/ 	.word	0x00000680


	//----- nvinfo : EIATTR_COOP_GROUP_MASK_REGIDS
	.align		4
.L_27:
        /*0040*/ 	.byte	0x04, 0x29
        /*0042*/ 	.short	(.L_29 - .L_28)


	//   ....[0]....
.L_28:
        /*0044*/ 	.word	0xffffffff


	//   ....[1]....
        /*0048*/ 	.word	0xffffffff


	//   ....[2]....
        /*004c*/ 	.word	0xffffffff


	//   ....[3]....
        /*0050*/ 	.word	0xffffffff


	//   ....[4]....
        /*0054*/ 	.word	0xffffffff


	//   ....[5]....
        /*0058*/ 	.word	0xffffffff


	//----- nvinfo : EIATTR_COOP_GROUP_INSTR_OFFSETS
	.align		4
.L_29:
        /*005c*/ 	.byte	0x04, 0x28
        /*005e*/ 	.short	(.L_31 - .L_30)


	//   ....[0]....
.L_30:
        /*0060*/ 	.word	0x00000060


	//   ....[1]....
        /*0064*/ 	.word	0x00000070


	//   ....[2]....
        /*0068*/ 	.word	0x00000130


	//   ....[3]....
        /*006c*/ 	.word	0x00000320


	//   ....[4]....
        /*0070*/ 	.word	0x000007f0


	//   ....[5]....
        /*0074*/ 	.word	0x00001470


	//----- nvinfo : EIATTR_REG_RECONFIG
	.align		4
.L_31:
        /*0078*/ 	.byte	0x01, 0x54
	.zero		2


	//----- nvinfo : EIATTR_SYSCALL_OFFSETS
	.align		4
        /*007c*/ 	.byte	0x04, 0x46
        /*007e*/ 	.short	(.L_33 - .L_32)


	//   ....[0]....
.L_32:
        /*0080*/ 	.word	0x00001650


	//----- nvinfo : EIATTR_MBARRIER_INSTR_OFFSETS
	.align		4
.L_33:
        /*0084*/ 	.byte	0x04, 0x39
        /*0086*/ 	.short	(.L_35 - .L_34)


	//   ....[0]....
.L_34:
        /*0088*/ 	.word	0x00000230
        /*008c*/ 	.word	0x000000ff
        /*0090*/ 	.word	0x00000000
        /*0094*/ 	.short	0x0100
        /*0096*/ 	.byte	0x08
	.zero		1


	//   ....[1]....
        /*0098*/ 	.word	0x00000240
        /*009c*/ 	.word	0x000000ff
        /*00a0*/ 	.word	0x00000038
        /*00a4*/ 	.short	0x0100
        /*00a6*/ 	.byte	0x08
	.zero		1


	//   ....[2]....
        /*00a8*/ 	.word	0x00000250
        /*00ac*/ 	.word	0x000000ff
        /*00b0*/ 	.word	0x00000008
        /*00b4*/ 	.short	0x0100
        /*00b6*/ 	.byte	0x08
	.zero		1


	//   ....[3]....
        /*00b8*/ 	.word	0x00000260
        /*00bc*/ 	.word	0x000000ff
        /*00c0*/ 	.word	0x00000040
        /*00c4*/ 	.short	0x0100
        /*00c6*/ 	.byte	0x08
	.zero		1


	//   ....[4]....
        /*00c8*/ 	.word	0x00000270
        /*00cc*/ 	.word	0x000000ff
        /*00d0*/ 	.word	0x00000010
        /*00d4*/ 	.short	0x0100
        /*00d6*/ 	.byte	0x08
	.zero		1


	//   ....[5]....
        /*00d8*/ 	.word	0x00000280
        /*00dc*/ 	.word	0x000000ff
        /*00e0*/ 	.word	0x00000048
        /*00e4*/ 	.short	0x0100
        /*00e6*/ 	.byte	0x08
	.zero		1


	//   ....[6]....
        /*00e8*/ 	.word	0x00000290
        /*00ec*/ 	.word	0x000000ff
        /*00f0*/ 	.word	0x00000018
        /*00f4*/ 	.short	0x0100
        /*00f6*/ 	.byte	0x08
	.zero		1


	//   ....[7]....
        /*00f8*/ 	.word	0x000002a0
        /*00fc*/ 	.word	0x000000ff
        /*0100*/ 	.word	0x00000050
        /*0104*/ 	.short	0x0100
        /*0106*/ 	.byte	0x08
	.zero		1


	//   ....[8]....
        /*0108*/ 	.word	0x000002b0
        /*010c*/ 	.word	0x000000ff
        /*0110*/ 	.word	0x00000020
        /*0114*/ 	.short	0x0100
        /*0116*/ 	.byte	0x08
	.zero		1


	//   ....[9]....
        /*0118*/ 	.word	0x000002c0
        /*011c*/ 	.word	0x000000ff
        /*0120*/ 	.word	0x00000058
        /*0124*/ 	.short	0x0100
        /*0126*/ 	.byte	0x08
	.zero		1


	//   ....[10]....
        /*0128*/ 	.word	0x000002d0
        /*012c*/ 	.word	0x000000ff
        /*0130*/ 	.word	0x00000028
        /*0134*/ 	.short	0x0100
        /*0136*/ 	.byte	0x08
	.zero		1


	//   ....[11]....
        /*0138*/ 	.word	0x000002e0
        /*013c*/ 	.word	0x000000ff
        /*0140*/ 	.word	0x00000060
        /*0144*/ 	.short	0x0100
        /*0146*/ 	.byte	0x08
	.zero		1


	//   ....[12]....
        /*0148*/ 	.word	0x000002f0
        /*014c*/ 	.word	0x000000ff
        /*0150*/ 	.word	0x00000030
        /*0154*/ 	.short	0x0100
        /*0156*/ 	.byte	0x08
	.zero		1


	//   ....[13]....
        /*0158*/ 	.word	0x00000300
        /*015c*/ 	.word	0x000000ff
        /*0160*/ 	.word	0x00000068
        /*0164*/ 	.short	0x0100
        /*0166*/ 	.byte	0x08
	.zero		1


	//   ....[14]....
        /*0168*/ 	.word	0x00000710
        /*016c*/ 	.word	0x000000ff
        /*0170*/ 	.word	0x00000080
        /*0174*/ 	.short	0x0100
        /*0176*/ 	.byte	0x06
	.zero		1


	//   ....[15]....
        /*0178*/ 	.word	0x000007a0
        /*017c*/ 	.word	0x000000ff
        /*0180*/ 	.word	0x00000088
        /*0184*/ 	.short	0x0100
        /*0186*/ 	.byte	0x06
	.zero		1


	//   ....[16]....
        /*0188*/ 	.word	0x00001710
        /*018c*/ 	.word	0x00000003
        /*0190*/ 	.word	0x00000000
        /*0194*/ 	.short	0x010a
        /*0196*/ 	.byte	0x3f
	.zero		1


	//   ....[17]....
        /*0198*/ 	.word	0x00001770
        /*019c*/ 	.word	0x00000003
        /*01a0*/ 	.word	0x00000000
        /*01a4*/ 	.short	0x010a
        /*01a6*/ 	.byte	0x3f
	.zero		1


	//   ....[18]....
        /*01a8*/ 	.word	0x00001af0
        /*01ac*/ 	.word	0x00000005
        /*01b0*/ 	.word	0x00000000
        /*01b4*/ 	.short	0x010a
        /*01b6*/ 	.byte	0x3f
	.zero		1


	//   ....[19]....
        /*01b8*/ 	.word	0x00001b30
        /*01bc*/ 	.word	0x00000005
        /*01c0*/ 	.word	0x00000000
        /*01c4*/ 	.short	0x010a
        /*01c6*/ 	.byte	0x3f
	.zero		1


	//   ....[20]....
        /*01c8*/ 	.word	0x00001d90
        /*01cc*/ 	.word	0x00000004
        /*01d0*/ 	.word	0x00000000
        /*01d4*/ 	.short	0x0101
        /*01d6*/ 	.byte	0x3f
	.zero		1


	//   ....[21]....
        /*01d8*/ 	.word	0x00001fb0
        /*01dc*/ 	.word	0x00000000
        /*01e0*/ 	.word	0x00000000
        /*01e4*/ 	.short	0x0101
        /*01e6*/ 	.byte	0x3f
	.zero		1


	//   ....[22]....
        /*01e8*/ 	.word	0x000070c0
        /*01ec*/ 	.word	0x00000016
        /*01f0*/ 	.word	0x00000038
        /*01f4*/ 	.short	0x010a
        /*01f6*/ 	.byte	0x3f
	.zero		1


	//   ....[23]....
        /*01f8*/ 	.word	0x00007530
        /*01fc*/ 	.word	0x00000006
        /*0200*/ 	.word	0x00000088
        /*0204*/ 	.short	0x0101
        /*0206*/ 	.byte	0x3f
	.zero		1


	//   ....[24]....
        /*0208*/ 	.word	0x00007c20
        /*020c*/ 	.word	0x00000007
        /*0210*/ 	.word	0x00000000
        /*0214*/ 	.short	0x010a
        /*0216*/ 	.byte	0x3f
	.zero		1


	//   ....[25]....
        /*0218*/ 	.word	0x00007ca0
        /*021c*/ 	.word	0x00000008
        /*0220*/ 	.word	0x00000000
        /*0224*/ 	.short	0x010a
        /*0226*/ 	.byte	0x3f
	.zero		1


	//   ....[26]....
        /*0228*/ 	.word	0x00007d30
        /*022c*/ 	.word	0x00000009
        /*0230*/ 	.word	0x00000000
        /*0234*/ 	.short	0x010a
        /*0236*/ 	.byte	0x3f
	.zero		1


	//   ....[27]....
        /*0238*/ 	.word	0x00007dc0
        /*023c*/ 	.word	0x00000008
        /*0240*/ 	.word	0x00000000
        /*0244*/ 	.short	0x010a
        /*0246*/ 	.byte	0x3f
	.zero		1


	//   ....[28]....
        /*0248*/ 	.word	0x00007e50
        /*024c*/ 	.word	0x00000009
        /*0250*/ 	.word	0x00000000
        /*0254*/ 	.short	0x010a
        /*0256*/ 	.byte	0x3f
	.zero		1


	//   ....[29]....
        /*0258*/ 	.word	0x00007ee0
        /*025c*/ 	.word	0x00000006
        /*0260*/ 	.word	0x00000000
        /*0264*/ 	.short	0x010a
        /*0266*/ 	.byte	0x3f
	.zero		1


	//   ....[30]....
        /*0268*/ 	.word	0x00007f70
        /*026c*/ 	.word	0x00000003
        /*0270*/ 	.word	0x00000000
        /*0274*/ 	.short	0x010a
        /*0276*/ 	.byte	0x3f
	.zero		1


	//   ....[31]....
        /*0278*/ 	.word	0x00007fd0
        /*027c*/ 	.word	0x00000003
        /*0280*/ 	.word	0x00000000
        /*0284*/ 	.short	0x010a
        /*0286*/ 	.byte	0x3f
	.zero		1


	//   ....[32]....
        /*0288*/ 	.word	0x00008020
        /*028c*/ 	.word	0x00000005
        /*0290*/ 	.word	0x00000000
        /*0294*/ 	.short	0x010a
        /*0296*/ 	.byte	0x3f
	.zero		1


	//   ....[33]....
        /*0298*/ 	.word	0x000080f0
        /*029c*/ 	.word	0x00000016
        /*02a0*/ 	.word	0x00000038
        /*02a4*/ 	.short	0x010a
        /*02a6*/ 	.byte	0x3f
	.zero		1


	//   ....[34]....
        /*02a8*/ 	.word	0x000081c0
        /*02ac*/ 	.word	0x00000007
        /*02b0*/ 	.word	0x00000000
        /*02b4*/ 	.short	0x010a
        /*02b6*/ 	.byte	0x3f
	.zero		1


	//   ....[35]....
        /*02b8*/ 	.word	0x00008210
        /*02bc*/ 	.word	0x00000008
        /*02c0*/ 	.word	0x00000000
        /*02c4*/ 	.short	0x010a
        /*02c6*/ 	.byte	0x3f
	.zero		1


	//   ....[36]....
        /*02c8*/ 	.word	0x00008260
        /*02cc*/ 	.word	0x00000009
        /*02d0*/ 	.word	0x00000000
        /*02d4*/ 	.short	0x010a
        /*02d6*/ 	.byte	0x3f
	.zero		1


	//   ....[37]....
        /*02d8*/ 	.word	0x000082b0
        /*02dc*/ 	.word	0x00000008
        /*02e0*/ 	.word	0x00000000
        /*02e4*/ 	.short	0x010a
        /*02e6*/ 	.byte	0x3f
	.zero		1


	//   ....[38]....
        /*02e8*/ 	.word	0x00008300
        /*02ec*/ 	.word	0x00000009
        /*02f0*/ 	.word	0x00000000
        /*02f4*/ 	.short	0x010a
        /*02f6*/ 	.byte	0x3f
	.zero		1


	//   ....[39]....
        /*02f8*/ 	.word	0x00008350
        /*02fc*/ 	.word	0x00000006
        /*0300*/ 	.word	0x00000000
        /*0304*/ 	.short	0x010a
        /*0306*/ 	.byte	0x3f
	.zero		1


	//----- nvinfo : EIATTR_NUM_MBARRIERS
	.align		4
.L_35:
        /*0308*/ 	.byte	0x03, 0x38
        /*030a*/ 	.short	0x0010


	//----- nvinfo : EIATTR_EXIT_INSTR_OFFSETS
	.align		4
        /*030c*/ 	.byte	0x04, 0x1c
        /*030e*/ 	.short	(.L_37 - .L_36)


	//   ....[0]....
.L_36:
        /*0310*/ 	.word	0x000009c0


	//   ....[1]....
        /*0314*/ 	.word	0x000011d0


	//   ....[2]....
        /*0318*/ 	.word	0x00006840


	//   ....[3]....
        /*031c*/ 	.word	0x00006da0


	//   ....[4]....
        /*0320*/ 	.word	0x00007fc0


	//----- nvinfo : EIATTR_MAX_THREADS
	.align		4
.L_37:
        /*0324*/ 	.byte	0x04, 0x05
        /*0326*/ 	.short	(.L_39 - .L_38)
.L_38:
        /*0328*/ 	.word	0x00000180
        /*032c*/ 	.word	0x00000001
        /*0330*/ 	.word	0x00000001


	//----- nvinfo : EIATTR_CRS_STACK_SIZE
	.align		4
.L_39:
        /*0334*/ 	.byte	0x04, 0x1e
        /*0336*/ 	.short	(.L_41 - .L_40)
.L_40:
        /*0338*/ 	.word	0x00000000


	//----- nvinfo : EIATTR_CBANK_PARAM_SIZE
	.align		4
.L_41:
        /*033c*/ 	.byte	0x03, 0x19
        /*033e*/ 	.short	0x0470


	//----- nvinfo : EIATTR_PARAM_CBANK
	.align		4
        /*0340*/ 	.byte	0x04, 0x0a
        /*0342*/ 	.short	(.L_43 - .L_42)
	.align		4
.L_42:
        /*0344*/ 	.word	index@(.nv.constant0._ZN7cutlass13device_kernelINS_4gemm6kernel13GemmUniversalIN4cute5tupleIJiiiiEEENS1_10collective13CollectiveMmaINS1_34MainloopSm90TmaGmmaWarpSpecializedILi7ENS5_IJNS4_1CILi1EEENSA_ILi8EEESB_EEENS1_35KernelTmaWarpSpecializedCooperativeEEENS5_IJNSA_ILi128EEESG_NSA_ILi64EEEEEENS_6half_tENS5_IJSB_llEEESJ_NS5_IJlSB_lEEENS4_8TiledMMAINS4_8MMA_AtomIJNS4_4SM904GMMA26MMA_64x128x16_F32F16F16_SSILNSP_5MajorE1ELSR_0ELNSP_7ScaleInE1ELSS_1EEEEEENS4_6LayoutINS5_IJNSA_ILi2EEESB_SB_EEENS5_IJSB_NSA_ILi0EEESY_EEEEENS5_IJNS4_10UnderscoreES11_S11_EEEEENS4_23SM90_TMA_LOAD_MULTICASTENS4_14ComposedLayoutINS4_7SwizzleILi3ELi4ELi3EEENS4_18smem_ptr_flag_bitsILi16EEENSV_INS5_IJSH_SC_EEENS5_IJSB_SH_EEEEEEEvNS4_8identityENS4_13SM90_TMA_LOADENS15_IS17_S19_NSV_INS5_IJSC_SH_EEENS5_IJSH_SB_EEEEEEEvS1E_EENS_8epilogue10collective6detail29Sm90TmaWarpSpecializedAdapterINS1M_15DefaultEpilogueISJ_SL_SL_NS1L_6thread17LinearCombinationISJ_Li1EffLNS1Q_9ScaleType4KindE0ELNS_15FloatRoundStyleE2ESJ_EENS1_15EpilogueDefaultEEEEEvvEEEEvNT_6ParamsE)
        /*0348*/ 	.short	0x0210
        /*034a*/ 	.short	0x0470


	//----- nvinfo : EIATTR_SW_WAR
	.align		4
.L_43:
        /*034c*/ 	.byte	0x04, 0x36
        /*034e*/ 	.short	(.L_45 - .L_44)
.L_44:
        /*0350*/ 	.word	0x00000008
.L_45:


//--------------------- .nv.callgraph             --------------------------
	.section	.nv.callgraph,"",@"SHT_CUDA_CALLGRAPH"
	.align	4
	.sectionentsize	8
	.align		4
        /*0000*/ 	.word	0x00000000
	.align		4
        /*0004*/ 	.word	0xffffffff
	.align		4
        /*0008*/ 	.word	index@(_ZN7cutlass13device_kernelINS_4gemm6kernel13GemmUniversalIN4cute5tupleIJiiiiEEENS1_10collective13CollectiveMmaINS1_34MainloopSm90TmaGmmaWarpSpecializedILi7ENS5_IJNS4_1CILi1EEENSA_ILi8EEESB_EEENS1_35KernelTmaWarpSpecializedCooperativeEEENS5_IJNSA_ILi128EEESG_NSA_ILi64EEEEEENS_6half_tENS5_IJSB_llEEESJ_NS5_IJlSB_lEEENS4_8TiledMMAINS4_8MMA_AtomIJNS4_4SM904GMMA26MMA_64x128x16_F32F16F16_SSILNSP_5MajorE1ELSR_0ELNSP_7ScaleInE1ELSS_1EEEEEENS4_6LayoutINS5_IJNSA_ILi2EEESB_SB_EEENS5_IJSB_NSA_ILi0EEESY_EEEEENS5_IJNS4_10UnderscoreES11_S11_EEEEENS4_23SM90_TMA_LOAD_MULTICASTENS4_14ComposedLayoutINS4_7SwizzleILi3ELi4ELi3EEENS4_18smem_ptr_flag_bitsILi16EEENSV_INS5_IJSH_SC_EEENS5_IJSB_SH_EEEEEEEvNS4_8identityENS4_13SM90_TMA_LOADENS15_IS17_S19_NSV_INS5_IJSC_SH_EEENS5_IJSH_SB_EEEEEEEvS1E_EENS_8epilogue10collective6detail29Sm90TmaWarpSpecializedAdapterINS1M_15DefaultEpilogueISJ_SL_SL_NS1L_6thread17LinearCombinationISJ_Li1EffLNS1Q_9ScaleType4KindE0ELNS_15FloatRoundStyleE2ESJ_EENS1_15EpilogueDefaultEEEEEvvEEEEvNT_6ParamsE)
	.align		4
        /*000c*/ 	.word	index@(__assertfail)
	.align		4
        /*0010*/ 	.word	0x00000000
	.align		4
        /*0014*/ 	.word	0xfffffffe
	.align		4
        /*0018*/ 	.word	0x00000000
	.align		4
        /*001c*/ 	.word	0xfffffffd
	.align		4
        /*0020*/ 	.word	0x00000000
	.align		4
        /*0024*/ 	.word	0xfffffffc


//--------------------- .nv.constant4             --------------------------
	.section	.nv.constant4,"a",@progbits
	.align	8
	.align		8
.nv.constant4:
        /*0000*/ 	.dword	__assertfail
	.align		8
        /*0008*/ 	.dword	__unnamed_1
	.align		8
        /*0010*/ 	.dword	_ZN40_INTERNAL_bae79917_4_k_cu_37ead902_169504cuda3std3__45__cpo5beginE
	.align		8
        /*0018*/ 	.dword	_ZN40_INTERNAL_bae79917_4_k_cu_37ead902_169504cuda3std3__45__cpo3endE
	.align		8
        /*0020*/ 	.dword	_ZN40_INTERNAL_bae79917_4_k_cu_37ead902_169504cuda3std3__45__cpo6cbeginE
	.align		8
        /*0028*/ 	.dword	_ZN40_INTERNAL_bae79917_4_k_cu_37ead902_169504cuda3std3__45__cpo4cendE
	.align		8
        /*0030*/ 	.dword	_ZN40_INTERNAL_bae79917_4_k_cu_37ead902_169504cuda3std3__442_GLOBAL__N__bae79917_4_k_cu_37ead902_169506ignoreE
	.align		8
        /*0038*/ 	.dword	_ZN40_INTERNAL_bae79917_4_k_cu_37ead902_169504cuda3std3__419piecewise_constructE
	.align		8
        /*0040*/ 	.dword	_ZN40_INTERNAL_bae79917_4_k_cu_37ead902_169504cuda3std3__48in_placeE
	.align		8
        /*0048*/ 	.dword	_ZN40_INTERNAL_bae79917_4_k_cu_37ead902_169504cuda3std6ranges3__45__cpo4swapE
	.align		8
        /*0050*/ 	.dword	_ZN40_INTERNAL_bae79917_4_k_cu_37ead902_169504cuda3std6ranges3__45__cpo9iter_moveE
	.align		8
        /*0058*/ 	.dword	_ZN40_INTERNAL_bae79917_4_k_cu_37ead902_169504cute7productE
	.align		8
        /*0060*/ 	.dword	_ZN40_INTERNAL_bae79917_4_k_cu_37ead902_169504cute1_E
	.align		8
        /*0068*/ 	.dword	$str$22
	.align		8
        /*0070*/ 	.dword	$str$23


//--------------------- .text._ZN7cutlass13device_kernelINS_4gemm6kernel13GemmUniversalIN4cute5tupleIJiiiiEEENS1_10collective13CollectiveMmaINS1_34MainloopSm90TmaGmmaWarpSpecializedILi7ENS5_IJNS4_1CILi1EEENSA_ILi8EEESB_EEENS1_35KernelTmaWarpSpecializedCooperativeEEENS5_IJNSA_ILi128EEESG_NSA_ILi64EEEEEENS_6half_tENS5_IJSB_llEEESJ_NS5_IJlSB_lEEENS4_8TiledMMAINS4_8MMA_AtomIJNS4_4SM904GMMA26MMA_64x128x16_F32F16F16_SSILNSP_5MajorE1ELSR_0ELNSP_7ScaleInE1ELSS_1EEEEEENS4_6LayoutINS5_IJNSA_ILi2EEESB_SB_EEENS5_IJSB_NSA_ILi0EEESY_EEEEENS5_IJNS4_10UnderscoreES11_S11_EEEEENS4_23SM90_TMA_LOAD_MULTICASTENS4_14ComposedLayoutINS4_7SwizzleILi3ELi4ELi3EEENS4_18smem_ptr_flag_bitsILi16EEENSV_INS5_IJSH_SC_EEENS5_IJSB_SH_EEEEEEEvNS4_8identityENS4_13SM90_TMA_LOADENS15_IS17_S19_NSV_INS5_IJSC_SH_EEENS5_IJSH_SB_EEEEEEEvS1E_EENS_8epilogue10collective6detail29Sm90TmaWarpSpecializedAdapterINS1M_15DefaultEpilogueISJ_SL_SL_NS1L_6thread17LinearCombinationISJ_Li1EffLNS1Q_9ScaleType4KindE0ELNS_15FloatRoundStyleE2ESJ_EENS1_15EpilogueDefaultEEEEEvvEEEEvNT_6ParamsE --------------------------
	.section	.text._ZN7cutlass13device_kernelINS_4gemm6kernel13GemmUniversalIN4cute5tupleIJiiiiEEENS1_10collective13CollectiveMmaINS1_34MainloopSm90TmaGmmaWarpSpecializedILi7ENS5_IJNS4_1CILi1EEENSA_ILi8EEESB_EEENS1_35KernelTmaWarpSpecializedCooperativeEEENS5_IJNSA_ILi128EEESG_NSA_ILi64EEEEEENS_6half_tENS5_IJSB_llEEESJ_NS5_IJlSB_lEEENS4_8TiledMMAINS4_8MMA_AtomIJNS4_4SM904GMMA26MMA_64x128x16_F32F16F16_SSILNSP_5MajorE1ELSR_0ELNSP_7ScaleInE1ELSS_1EEEEEENS4_6LayoutINS5_IJNSA_ILi2EEESB_SB_EEENS5_IJSB_NSA_ILi0EEESY_EEEEENS5_IJNS4_10UnderscoreES11_S11_EEEEENS4_23SM90_TMA_LOAD_MULTICASTENS4_14ComposedLayoutINS4_7SwizzleILi3ELi4ELi3EEENS4_18smem_ptr_flag_bitsILi16EEENSV_INS5_IJSH_SC_EEENS5_IJSB_SH_EEEEEEEvNS4_8identityENS4_13SM90_TMA_LOADENS15_IS17_S19_NSV_INS5_IJSC_SH_EEENS5_IJSH_SB_EEEEEEEvS1E_EENS_8epilogue10collective6detail29Sm90TmaWarpSpecializedAdapterINS1M_15DefaultEpilogueISJ_SL_SL_NS1L_6thread17LinearCombinationISJ_Li1EffLNS1Q_9ScaleType4KindE0ELNS_15FloatRoundStyleE2ESJ_EENS1_15EpilogueDefaultEEEEEvvEEEEvNT_6ParamsE,"ax",@progbits
	.align	128
.text._ZN7cutlass13device_kernelINS_4gemm6kernel13GemmUniversalIN4cute5tupleIJiiiiEEENS1_10collective13CollectiveMmaINS1_34MainloopSm90TmaGmmaWarpSpecializedILi7ENS5_IJNS4_1CILi1EEENSA_ILi8EEESB_EEENS1_35KernelTmaWarpSpecializedCooperativeEEENS5_IJNSA_ILi128EEESG_NSA_ILi64EEEEEENS_6half_tENS5_IJSB_llEEESJ_NS5_IJlSB_lEEENS4_8TiledMMAINS4_8MMA_AtomIJNS4_4SM904GMMA26MMA_64x128x16_F32F16F16_SSILNSP_5MajorE1ELSR_0ELNSP_7ScaleInE1ELSS_1EEEEEENS4_6LayoutINS5_IJNSA_ILi2EEESB_SB_EEENS5_IJSB_NSA_ILi0EEESY_EEEEENS5_IJNS4_10UnderscoreES11_S11_EEEEENS4_23SM90_TMA_LOAD_MULTICASTENS4_14ComposedLayoutINS4_7SwizzleILi3ELi4ELi3EEENS4_18smem_ptr_flag_bitsILi16EEENSV_INS5_IJSH_SC_EEENS5_IJSB_SH_EEEEEEEvNS4_8identityENS4_13SM90_TMA_LOADENS15_IS17_S19_NSV_INS5_IJSC_SH_EEENS5_IJSH_SB_EEEEEEEvS1E_EENS_8epilogue10collective6detail29Sm90TmaWarpSpecializedAdapterINS1M_15DefaultEpilogueISJ_SL_SL_NS1L_6thread17LinearCombinationISJ_Li1EffLNS1Q_9ScaleType4KindE0ELNS_15FloatRoundStyleE2ESJ_EENS1_15EpilogueDefaultEEEEEvvEEEEvNT_6ParamsE:
        .type           _ZN7cutlass13device_kernelINS_4gemm6kernel13GemmUniversalIN4cute5tupleIJiiiiEEENS1_10collective13CollectiveMmaINS1_34MainloopSm90TmaGmmaWarpSpecializedILi7ENS5_IJNS4_1CILi1EEENSA_ILi8EEESB_EEENS1_35KernelTmaWarpSpecializedCooperativeEEENS5_IJNSA_ILi128EEESG_NSA_ILi64EEEEEENS_6half_tENS5_IJSB_llEEESJ_NS5_IJlSB_lEEENS4_8TiledMMAINS4_8MMA_AtomIJNS4_4SM904GMMA26MMA_64x128x16_F32F16F16_SSILNSP_5MajorE1ELSR_0ELNSP_7ScaleInE1ELSS_1EEEEEENS4_6LayoutINS5_IJNSA_ILi2EEESB_SB_EEENS5_IJSB_NSA_ILi0EEESY_EEEEENS5_IJNS4_10UnderscoreES11_S11_EEEEENS4_23SM90_TMA_LOAD_MULTICASTENS4_14ComposedLayoutINS4_7SwizzleILi3ELi4ELi3EEENS4_18smem_ptr_flag_bitsILi16EEENSV_INS5_IJSH_SC_EEENS5_IJSB_SH_EEEEEEEvNS4_8identityENS4_13SM90_TMA_LOADENS15_IS17_S19_NSV_INS5_IJSC_SH_EEENS5_IJSH_SB_EEEEEEEvS1E_EENS_8epilogue10collective6detail29Sm90TmaWarpSpecializedAdapterINS1M_15DefaultEpilogueISJ_SL_SL_NS1L_6thread17LinearCombinationISJ_Li1EffLNS1Q_9ScaleType4KindE0ELNS_15FloatRoundStyleE2ESJ_EENS1_15EpilogueDefaultEEEEEvvEEEEvNT_6ParamsE,@function
        .size           _ZN7cutlass13device_kernelINS_4gemm6kernel13GemmUniversalIN4cute5tupleIJiiiiEEENS1_10collective13CollectiveMmaINS1_34MainloopSm90TmaGmmaWarpSpecializedILi7ENS5_IJNS4_1CILi1EEENSA_ILi8EEESB_EEENS1_35KernelTmaWarpSpecializedCooperativeEEENS5_IJNSA_ILi128EEESG_NSA_ILi64EEEEEENS_6half_tENS5_IJSB_llEEESJ_NS5_IJlSB_lEEENS4_8TiledMMAINS4_8MMA_AtomIJNS4_4SM904GMMA26MMA_64x128x16_F32F16F16_SSILNSP_5MajorE1ELSR_0ELNSP_7ScaleInE1ELSS_1EEEEEENS4_6LayoutINS5_IJNSA_ILi2EEESB_SB_EEENS5_IJSB_NSA_ILi0EEESY_EEEEENS5_IJNS4_10UnderscoreES11_S11_EEEEENS4_23SM90_TMA_LOAD_MULTICASTENS4_14ComposedLayoutINS4_7SwizzleILi3ELi4ELi3EEENS4_18smem_ptr_flag_bitsILi16EEENSV_INS5_IJSH_SC_EEENS5_IJSB_SH_EEEEEEEvNS4_8identityENS4_13SM90_TMA_LOADENS15_IS17_S19_NSV_INS5_IJSC_SH_EEENS5_IJSH_SB_EEEEEEEvS1E_EENS_8epilogue10collective6detail29Sm90TmaWarpSpecializedAdapterINS1M_15DefaultEpilogueISJ_SL_SL_NS1L_6thread17LinearCombinationISJ_Li1EffLNS1Q_9ScaleType4KindE0ELNS_15FloatRoundStyleE2ESJ_EENS1_15EpilogueDefaultEEEEEvvEEEEvNT_6ParamsE,(.L_x_205 - _ZN7cutlass13device_kernelINS_4gemm6kernel13GemmUniversalIN4cute5tupleIJiiiiEEENS1_10collective13CollectiveMmaINS1_34MainloopSm90TmaGmmaWarpSpecializedILi7ENS5_IJNS4_1CILi1EEENSA_ILi8EEESB_EEENS1_35KernelTmaWarpSpecializedCooperativeEEENS5_IJNSA_ILi128EEESG_NSA_ILi64EEEEEENS_6half_tENS5_IJSB_llEEESJ_NS5_IJlSB_lEEENS4_8TiledMMAINS4_8MMA_AtomIJNS4_4SM904GMMA26MMA_64x128x16_F32F16F16_SSILNSP_5MajorE1ELSR_0ELNSP_7ScaleInE1ELSS_1EEEEEENS4_6LayoutINS5_IJNSA_ILi2EEESB_SB_EEENS5_IJSB_NSA_ILi0EEESY_EEEEENS5_IJNS4_10UnderscoreES11_S11_EEEEENS4_23SM90_TMA_LOAD_MULTICASTENS4_14ComposedLayoutINS4_7SwizzleILi3ELi4ELi3EEENS4_18smem_ptr_flag_bitsILi16EEENSV_INS5_IJSH_SC_EEENS5_IJSB_SH_EEEEEEEvNS4_8identityENS4_13SM90_TMA_LOADENS15_IS17_S19_NSV_INS5_IJSC_SH_EEENS5_IJSH_SB_EEEEEEEvS1E_EENS_8epilogue10collective6detail29Sm90TmaWarpSpecializedAdapterINS1M_15DefaultEpilogueISJ_SL_SL_NS1L_6thread17LinearCombinationISJ_Li1EffLNS1Q_9ScaleType4KindE0ELNS_15FloatRoundStyleE2ESJ_EENS1_15EpilogueDefaultEEEEEvvEEEEvNT_6ParamsE)
        .other          _ZN7cutlass13device_kernelINS_4gemm6kernel13GemmUniversalIN4cute5tupleIJiiiiEEENS1_10collective13CollectiveMmaINS1_34MainloopSm90TmaGmmaWarpSpecializedILi7ENS5_IJNS4_1CILi1EEENSA_ILi8EEESB_EEENS1_35KernelTmaWarpSpecializedCooperativeEEENS5_IJNSA_ILi128EEESG_NSA_ILi64EEEEEENS_6half_tENS5_IJSB_llEEESJ_NS5_IJlSB_lEEENS4_8TiledMMAINS4_8MMA_AtomIJNS4_4SM904GMMA26MMA_64x128x16_F32F16F16_SSILNSP_5MajorE1ELSR_0ELNSP_7ScaleInE1ELSS_1EEEEEENS4_6LayoutINS5_IJNSA_ILi2EEESB_SB_EEENS5_IJSB_NSA_ILi0EEESY_EEEEENS5_IJNS4_10UnderscoreES11_S11_EEEEENS4_23SM90_TMA_LOAD_MULTICASTENS4_14ComposedLayoutINS4_7SwizzleILi3ELi4ELi3EEENS4_18smem_ptr_flag_bitsILi16EEENSV_INS5_IJSH_SC_EEENS5_IJSB_SH_EEEEEEEvNS4_8identityENS4_13SM90_TMA_LOADENS15_IS17_S19_NSV_INS5_IJSC_SH_EEENS5_IJSH_SB_EEEEEEEvS1E_EENS_8epilogue10collective6detail29Sm90TmaWarpSpecializedAdapterINS1M_15DefaultEpilogueISJ_SL_SL_NS1L_6thread17LinearCombinationISJ_Li1EffLNS1Q_9ScaleType4KindE0ELNS_15FloatRoundStyleE2ESJ_EENS1_15EpilogueDefaultEEEEEvvEEEEvNT_6ParamsE,@"STO_CUDA_ENTRY STV_DEFAULT"
_ZN7cutlass13device_kernelINS_4gemm6kernel13GemmUniversalIN4cute5tupleIJiiiiEEENS1_10collective13CollectiveMmaINS1_34MainloopSm90TmaGmmaWarpSpecializedILi7ENS5_IJNS4_1CILi1EEENSA_ILi8EEESB_EEENS1_35KernelTmaWarpSpecializedCooperativeEEENS5_IJNSA_ILi128EEESG_NSA_ILi64EEEEEENS_6half_tENS5_IJSB_llEEESJ_NS5_IJlSB_lEEENS4_8TiledMMAINS4_8MMA_AtomIJNS4_4SM904GMMA26MMA_64x128x16_F32F16F16_SSILNSP_5MajorE1ELSR_0ELNSP_7ScaleInE1ELSS_1EEEEEENS4_6LayoutINS5_IJNSA_ILi2EEESB_SB_EEENS5_IJSB_NSA_ILi0EEESY_EEEEENS5_IJNS4_10UnderscoreES11_S11_EEEEENS4_23SM90_TMA_LOAD_MULTICASTENS4_14ComposedLayoutINS4_7SwizzleILi3ELi4ELi3EEENS4_18smem_ptr_flag_bitsILi16EEENSV_INS5_IJSH_SC_EEENS5_IJSB_SH_EEEEEEEvNS4_8identityENS4_13SM90_TMA_LOADENS15_IS17_S19_NSV_INS5_IJSC_SH_EEENS5_IJSH_SB_EEEEEEEvS1E_EENS_8epilogue10collective6detail29Sm90TmaWarpSpecializedAdapterINS1M_15DefaultEpilogueISJ_SL_SL_NS1L_6thread17LinearCombinationISJ_Li1EffLNS1Q_9ScaleType4KindE0ELNS_15FloatRoundStyleE2ESJ_EENS1_15EpilogueDefaultEEEEEvvEEEEvNT_6ParamsE:
[----:B------:R-:W0:Y:S01]  /*0000*/  LDC R1, c[0x0][0x28] ;  /* 0x00000a00ff017b82 */ /* 0x000e220000000800 */
[----:B------:R-:W1:Y:S01]  /*0010*/  S2R R94, SR_TID.X ;  /* 0x00000000005e7919 */ /* 0x000e620000002100 */
[----:B------:R-:W-:Y:S01]  /*0020*/  ELECT P0, URZ, PT ;  /* 0x00000000003f782f */ /* 0x000fe20003800000 */
[----:B------:R-:W-:Y:S01]  /*0030*/  BSSY B0, `(.L_x_0) ;  /* 0x000000f000007945 */ /* 0x000fe20003800000 */
[--C-:B-1----:R-:W-:Y:S02]  /*0040*/  SHF.R.U32.HI R0, RZ, 0x5, R94.reuse ;  /* 0x00000005ff007819 */ /* 0x102fe4000001165e */
[----:B------:R-:W-:-:S03]  /*0050*/  SHF.R.U32.HI R14, RZ, 0x7, R94 ;  /* 0x00000007ff0e7819 */ /* 0x000fc6000001165e */
[----:B------:R-:W1:Y:S04]  /*0060*/  SHFL.IDX PT, R3, R0, RZ, 0x1f ;  /* 0x00001fff00037589 */ /* 0x000e6800000e0000 */
[----:B------:R2:W3:Y:S01]  /*0070*/  SHFL.IDX PT, R2, R14, RZ, 0x1f ;  /* 0x00001fff0e027589 */ /* 0x0004e200000e0000 */
[----:B-1----:R-:W-:-:S13]  /*0080*/  ISETP.NE.OR P0, PT, R3, RZ, !P0 ;  /* 0x000000ff0300720c */ /* 0x002fda0004705670 */
[----:B0-23--:R-:W-:Y:S05]  /*0090*/  @P0 BRA `(.L_x_1) ;  /* 0x0000000000200947 */ /* 0x00dfea0003800000 */
[----:B------:R-:W-:Y:S02]  /*00a0*/  ULDC.64 UR4, c[0x0][0x198] ;  /* 0x0000660000047ab9 */ /* 0x000fe40000000a00 */
[----:B------:R-:W-:Y:S02]  /*00b0*/  UIADD3 UR6, UP0, UR4, 0xf0, URZ ;  /* 0x000000f004067890 */ /* 0x000fe4000ff1e03f */
[----:B------:R-:W-:Y:S02]  /*00c0*/  UIADD3 UR4, UP1, UR4, 0x1f0, URZ ;  /* 0x000001f004047890 */ /* 0x000fe4000ff3e03f */
[----:B------:R-:W-:Y:S02]  /*00d0*/  UIADD3.X UR7, URZ, UR5, URZ, UP0, !UPT ;  /* 0x000000053f077290 */ /* 0x000fe400087fe43f */
[----:B------:R-:W-:-:S07]  /*00e0*/  UIADD3.X UR5, URZ, UR5, URZ, UP1, !UPT ;  /* 0x000000053f057290 */ /* 0x000fce0008ffe43f */
[----:B------:R0:W-:Y:S02]  /*00f0*/  UTMACCTL.PF [UR6] ;  /* 0x00000000060079b9 */ /* 0x0001e40008040000 */
[----:B------:R0:W-:Y:S02]  /*0100*/  UTMACCTL.PF [UR4] ;  /* 0x00000000040079b9 */ /* 0x0001e40008040000 */
[----:B0-----:R-:W-:Y:S01]  /*0110*/  NOP ;  /* 0x0000000000007918 */ /* 0x001fe20000000000 */
.L_x_1:
[----:B------:R-:W-:Y:S05]  /*0120*/  BSYNC B0 ;  /* 0x0000000000007941 */ /* 0x000fea0003800000 */
.L_x_0:
[----:B------:R-:W0:Y:S02]  /*0130*/  SHFL.IDX PT, R5, R0, RZ, 0x1f ;  /* 0x00001fff00057589 */ /* 0x000e2400000e0000 */
[----:B0-----:R-:W-:-:S13]  /*0140*/  ISETP.NE.AND P0, PT, R5, RZ, PT ;  /* 0x000000ff0500720c */ /* 0x001fda0003f05270 */
[----:B------:R-:W-:Y:S05]  /*0150*/  @P0 BRA `(.L_x_2) ;  /* 0x0000000000700947 */ /* 0x000fea0003800000 */
[----:B------:R-:W0:Y:S01]  /*0160*/  S2UR UR8, SR_CgaCtaId ;  /* 0x00000000000879c3 */ /* 0x000e220000008800 */
[----:B------:R-:W-:Y:S01]  /*0170*/  UMOV UR4, 0x400 ;  /* 0x0000040000047882 */ /* 0x000fe20000000000 */
[----:B------:R-:W-:Y:S01]  /*0180*/  UMOV UR5, 0x1 ;  /* 0x0000000100057882 */ /* 0x000fe20000000000 */
[----:B------:R-:W-:Y:S01]  /*0190*/  UMOV UR6, 0x10 ;  /* 0x0000001000067882 */ /* 0x000fe20000000000 */
[----:B------:R-:W-:Y:S01]  /*01a0*/  ELECT P0, URZ, PT ;  /* 0x00000000003f782f */ /* 0x000fe20003800000 */
[----:B------:R-:W-:-:S04]  /*01b0*/  UIADD3 UR6, -UR6, 0x100000, URZ ;  /* 0x0010000006067890 */ /* 0x000fc8000fffe13f */
[----:B------:R-:W-:Y:S02]  /*01c0*/  USHF.L.U32 UR7, UR6, 0xb, URZ ;  /* 0x0000000b06077899 */ /* 0x000fe4000800063f */
[----:B------:R-:W-:Y:S02]  /*01d0*/  USHF.L.U32 UR6, UR6, 0x1, URZ ;  /* 0x0000000106067899 */ /* 0x000fe4000800063f */
[----:B0-----:R-:W-:Y:S02]  /*01e0*/  ULEA UR8, UR8, UR4, 0x18 ;  /* 0x0000000408087291 */ /* 0x001fe4000f8ec03f */
[----:B------:R-:W-:-:S04]  /*01f0*/  UIADD3 UR4, -UR5, 0x100000, URZ ;  /* 0x0010000005047890 */ /* 0x000fc8000fffe13f */
[----:B------:R-:W-:Y:S02]  /*0200*/  USHF.L.U32 UR5, UR4, 0xb, URZ ;  /* 0x0000000b04057899 */ /* 0x000fe4000800063f */
[----:B------:R-:W-:Y:S01]  /*0210*/  USHF.L.U32 UR4, UR4, 0x1, URZ ;  /* 0x0000000104047899 */ /* 0x000fe2000800063f */
[----:B------:R-:W0:Y:S11]  /*0220*/  FENCE.VIEW.ASYNC.S ;  /* 0x00000000000073c6 */ /* 0x000e360000000000 */
[----:B0-----:R0:W1:Y:S01]  /*0230*/  SYNCS.EXCH.64 URZ, [UR8], UR4 ;  /* 0x00000004083f75b2 */ /* 0x0010620008000100 */
[----:B------:R0:W2:Y:S01]  /*0240*/  SYNCS.EXCH.64 URZ, [UR8+0x38], UR6 ;  /* 0x00003806083f75b2 */ /* 0x0000a20008000100 */
[----:B------:R0:W3:Y:S01]  /*0250*/  SYNCS.EXCH.64 URZ, [UR8+0x8], UR4 ;  /* 0x00000804083f75b2 */ /* 0x0000e20008000100 */
[----:B------:R0:W4:Y:S01]  /*0260*/  SYNCS.EXCH.64 URZ, [UR8+0x40], UR6 ;  /* 0x00004006083f75b2 */ /* 0x0001220008000100 */
[----:B------:R0:W0:Y:S01]  /*0270*/  SYNCS.EXCH.64 URZ, [UR8+0x10], UR4 ;  /* 0x00001004083f75b2 */ /* 0x0000220008000100 */
        /* <DEDUP_REMOVED lines=9> */
[----:B------:R-:W-:Y:S01]  /*0310*/  NOP ;  /* 0x0000000000007918 */ /* 0x000fe20000000000 */
.L_x_2:
[----:B------:R-:W5:Y:S01]  /*0320*/  SHFL.IDX PT, R0, R0, RZ, 0x1f ;  /* 0x00001fff00007589 */ /* 0x000f6200000e0000 */
[----:B------:R-:W-:Y:S01]  /*0330*/  SHF.R.S32.HI R7, RZ, 0x1f, R94 ;  /* 0x0000001fff077819 */ /* 0x000fe2000001145e */
[----:B0-----:R-:W0:Y:S01]  /*0340*/  S2UR UR8, SR_CTAID.X ;  /* 0x00000000000879c3 */ /* 0x001e220000002500 */
[----:B------:R-:W-:Y:S01]  /*0350*/  ELECT P0, URZ, PT ;  /* 0x00000000003f782f */ /* 0x000fe20003800000 */
[----:B------:R-:W1:Y:S01]  /*0360*/  S2R R4, SR_CTAID.Y ;  /* 0x0000000000047919 */ /* 0x000e620000002600 */
[----:B------:R-:W-:Y:S01]  /*0370*/  LEA.HI R7, R7, R94, RZ, 0x7 ;  /* 0x0000005e07077211 */ /* 0x000fe200078f38ff */
[----:B------:R-:W-:Y:S01]  /*0380*/  ULDC UR4, c[0x0][0x154] ;  /* 0x0000550000047ab9 */ /* 0x000fe20000000800 */
[----:B------:R-:W-:Y:S01]  /*0390*/  SHF.R.S32.HI R8, RZ, 0x1f, R5 ;  /* 0x0000001fff087819 */ /* 0x000fe20000011405 */
[----:B------:R-:W-:Y:S01]  /*03a0*/  NOP ;  /* 0x0000000000007918 */ /* 0x000fe20000000000 */
[----:B------:R-:W-:Y:S01]  /*03b0*/  LOP3.LUT R7, R7, 0xffffff80, RZ, 0xc0, !PT ;  /* 0xffffff8007077812 */ /* 0x000fe200078ec0ff */
[----:B------:R-:W2:Y:S01]  /*03c0*/  LDC R13, c[0x0][0x140] ;  /* 0x00005000ff0d7b82 */ /* 0x000ea20000000800 */
[----:B------:R-:W-:Y:S01]  /*03d0*/  LEA.HI R8, R8, R5, RZ, 0x2 ;  /* 0x0000000508087211 */ /* 0x000fe200078f10ff */
[----:B------:R-:W-:-:S02]  /*03e0*/  NOP ;  /* 0x0000000000007918 */ /* 0x000fc40000000000 */
[----:B------:R-:W-:Y:S01]  /*03f0*/  IMAD.IADD R6, R94, 0x1, -R7 ;  /* 0x000000015e067824 */ /* 0x000fe200078e0a07 */
[----:B------:R-:W-:-:S03]  /*0400*/  LOP3.LUT R10, R8, 0x3ffffffc, RZ, 0xc0, !PT ;  /* 0x3ffffffc080a7812 */ /* 0x000fc600078ec0ff */
[----:B------:R-:W3:Y:S01]  /*0410*/  LDC R11, c[0x0][0x144] ;  /* 0x00005100ff0b7b82 */ /* 0x000ee20000000800 */
[----:B------:R-:W-:Y:S02]  /*0420*/  SHF.R.S32.HI R7, RZ, 0x1f, R6 ;  /* 0x0000001fff077819 */ /* 0x000fe40000011406 */
[----:B------:R-:W-:Y:S02]  /*0430*/  LOP3.LUT P2, RZ, R6, 0x7, RZ, 0xc0, !PT ;  /* 0x0000000706ff7812 */ /* 0x000fe4000784c0ff */
[----:B------:R-:W-:Y:S02]  /*0440*/  LEA.HI R7, R7, R6, RZ, 0x3 ;  /* 0x0000000607077211 */ /* 0x000fe400078f18ff */
[----:B-----5:R-:W-:Y:S02]  /*0450*/  ISETP.NE.OR P0, PT, R0, RZ, !P0 ;  /* 0x000000ff0000720c */ /* 0x020fe40004705670 */
[--C-:B------:R-:W-:Y:S02]  /*0460*/  SHF.R.S32.HI R0, RZ, 0x3, R7.reuse ;  /* 0x00000003ff007819 */ /* 0x100fe40000011407 */
[----:B------:R-:W-:-:S04]  /*0470*/  SHF.R.S32.HI R7, RZ, 0x1f, R7 ;  /* 0x0000001fff077819 */ /* 0x000fc80000011407 */
[----:B------:R-:W-:Y:S02]  /*0480*/  LEA.HI R7, R7, R0, RZ, 0x2 ;  /* 0x0000000007077211 */ /* 0x000fe400078f10ff */
[----:B--2---:R-:W-:Y:S02]  /*0490*/  ISETP.EQ.U32.AND P3, PT, R13, 0x1, PT ;  /* 0x000000010d00780c */ /* 0x004fe40003f62070 */
[----:B-1----:R-:W-:Y:S01]  /*04a0*/  I2FP.F32.U32 R9, R4 ;  /* 0x0000000400097245 */ /* 0x002fe20000201000 */
[----:B------:R-:W-:Y:S01]  /*04b0*/  VOTEU.ALL UP0, P0 ;  /* 0x00000000003f7886 */ /* 0x000fe20000000000 */
[----:B------:R-:W-:Y:S01]  /*04c0*/  LOP3.LUT R7, R7, 0xfffffffc, RZ, 0xc0, !PT ;  /* 0xfffffffc07077812 */ /* 0x000fe200078ec0ff */
[----:B------:R-:W-:Y:S02]  /*04d0*/  VOTEU.ALL UP1, P0 ;  /* 0x00000000003f7886 */ /* 0x000fe40000020000 */
[----:B------:R-:W-:Y:S01]  /*04e0*/  FMUL R12, R9, UR4 ;  /* 0x00000004090c7c20 */ /* 0x000fe20008400000 */
[----:B------:R-:W-:Y:S01]  /*04f0*/  IMAD.IADD R9, R5, 0x1, -R10 ;  /* 0x0000000105097824 */ /* 0x000fe200078e0a0a */
[----:B0-----:R-:W-:Y:S01]  /*0500*/  I2FP.F32.U32 R10, UR8 ;  /* 0x00000008000a7c45 */ /* 0x001fe20008201000 */
[----:B------:R-:W-:Y:S01]  /*0510*/  IMAD.IADD R8, R0, 0x1, -R7 ;  /* 0x0000000100087824 */ /* 0x000fe200078e0a07 */
[----:B------:R-:W0:Y:S01]  /*0520*/  @!UP0 S2UR UR7, SR_CgaCtaId ;  /* 0x00000000000789c3 */ /* 0x000e220000008800 */
[----:B------:R-:W-:Y:S01]  /*0530*/  ULDC UR4, c[0x0][0x150] ;  /* 0x0000540000047ab9 */ /* 0x000fe20000000800 */
[----:B------:R-:W1:Y:S01]  /*0540*/  F2I.U32.TRUNC.NTZ R12, R12 ;  /* 0x0000000c000c7305 */ /* 0x000e62000020f000 */
[----:B------:R-:W-:Y:S01]  /*0550*/  FMUL R10, R10, UR4 ;  /* 0x000000040a0a7c20 */ /* 0x000fe20008400000 */
[----:B------:R-:W-:Y:S01]  /*0560*/  SHF.R.S32.HI R0, RZ, 0x1f, R3 ;  /* 0x0000001fff007819 */ /* 0x000fe20000011403 */
[----:B------:R-:W-:Y:S01]  /*0570*/  IMAD R8, R9, 0x4, R8 ;  /* 0x0000000409087824 */ /* 0x000fe200078e0208 */
[----:B------:R-:W-:Y:S01]  /*0580*/  UMOV UR4, 0x20 ;  /* 0x0000002000047882 */ /* 0x000fe20000000000 */
[----:B------:R-:W-:Y:S01]  /*0590*/  @!UP0 UMOV UR6, 0x400 ;  /* 0x0000040000068882 */ /* 0x000fe20000000000 */
[----:B------:R-:W2:Y:S01]  /*05a0*/  LDC R7, c[0x0][0x148] ;  /* 0x00005200ff077b82 */ /* 0x000ea20000000800 */
[----:B------:R-:W-:Y:S01]  /*05b0*/  LEA.HI R0, R0, R3, RZ, 0x2 ;  /* 0x0000000300007211 */ /* 0x000fe200078f10ff */
[----:B------:R-:W5:Y:S01]  /*05c0*/  F2I.U32.TRUNC.NTZ R10, R10 ;  /* 0x0000000a000a7305 */ /* 0x000f62000020f000 */
[----:B------:R-:W-:Y:S01]  /*05d0*/  IMAD.SHL.U32 R19, R8, 0x4, RZ ;  /* 0x0000000408137824 */ /* 0x000fe200078e00ff */
[----:B------:R-:W-:-:S04]  /*05e0*/  @!UP0 UIADD3 UR4, -UR4, 0x100000, URZ ;  /* 0x0010000004048890 */ /* 0x000fc8000fffe13f */
[----:B------:R-:W-:Y:S02]  /*05f0*/  @!UP0 USHF.L.U32 UR5, UR4, 0xb, URZ ;  /* 0x0000000b04058899 */ /* 0x000fe4000800063f */
[----:B------:R-:W-:Y:S01]  /*0600*/  @!UP0 USHF.L.U32 UR4, UR4, 0x1, URZ ;  /* 0x0000000104048899 */ /* 0x000fe2000800063f */
[----:B------:R-:W-:Y:S02]  /*0610*/  LOP3.LUT R0, R0, 0xfffffffc, RZ, 0xc0, !PT ;  /* 0xfffffffc00007812 */ /* 0x000fe400078ec0ff */
[----:B------:R-:W-:Y:S01]  /*0620*/  LOP3.LUT R19, R8, 0xc, R19, 0x78, !PT ;  /* 0x0000000c08137812 */ /* 0x000fe200078e7813 */
[----:B-1----:R-:W-:Y:S02]  /*0630*/  IMAD.MOV R21, RZ, RZ, -R12 ;  /* 0x000000ffff157224 */ /* 0x002fe400078e0a0c */
[----:B------:R-:W-:Y:S01]  /*0640*/  IMAD.IADD R3, R3, 0x1, -R0 ;  /* 0x0000000103037824 */ /* 0x000fe200078e0a00 */
[----:B0-----:R-:W-:Y:S01]  /*0650*/  @!UP0 ULEA UR6, UR7, UR6, 0x18 ;  /* 0x0000000607068291 */ /* 0x001fe2000f8ec03f */
[----:B-----5:R-:W-:-:S03]  /*0660*/  IMAD.MOV R10, RZ, RZ, -R10 ;  /* 0x000000ffff0a7224 */ /* 0x020fc600078e0a0a */
[----:B------:R-:W-:Y:S01]  /*0670*/  ISETP.NE.AND P1, PT, R3, 0x3, PT ;  /* 0x000000030300780c */ /* 0x000fe20003f25270 */
[----:B------:R-:W-:Y:S01]  /*0680*/  VOTEU.ALL UP0, P0 ;  /* 0x00000000003f7886 */ /* 0x000fe20000000000 */
[----:B------:R-:W-:Y:S01]  /*0690*/  ISETP.LT.U32.AND P0, PT, R19, 0x8, !P2 ;  /* 0x000000081300780c */ /* 0x000fe20005701070 */
[----:B---3--:R-:W-:Y:S01]  /*06a0*/  IMAD R6, R11, R10, UR8 ;  /* 0x000000080b067e24 */ /* 0x008fe2000f8e020a */
[----:B------:R-:W-:Y:S01]  /*06b0*/  ISETP.EQ.OR P1, PT, R3, RZ, !P1 ;  /* 0x000000ff0300720c */ /* 0x000fe20004f22670 */
[C---:B------:R-:W-:Y:S01]  /*06c0*/  VIADD R10, R2.reuse, 0xffffffff ;  /* 0xffffffff020a7836 */ /* 0x040fe20000000000 */
[C---:B------:R-:W-:Y:S01]  /*06d0*/  ISETP.NE.AND P2, PT, R2.reuse, RZ, PT ;  /* 0x000000ff0200720c */ /* 0x040fe20003f45270 */
[----:B--2---:R-:W-:Y:S01]  /*06e0*/  IMAD R0, R7, R21, R4 ;  /* 0x0000001507007224 */ /* 0x004fe200078e0204 */
[----:B------:R-:W-:Y:S01]  /*06f0*/  ISETP.EQ.AND P1, PT, R2, RZ, P1 ;  /* 0x000000ff0200720c */ /* 0x000fe20000f22270 */
[----:B------:R-:W0:Y:S02]  /*0700*/  FENCE.VIEW.ASYNC.S ;  /* 0x00000000000073c6 */ /* 0x000e240000000000 */
[----:B0-----:R0:W1:Y:S01]  /*0710*/  @!UP0 SYNCS.EXCH.64 URZ, [UR6+0x80], UR4 ;  /* 0x00008004063f85b2 */ /* 0x0010620008000100 */
[----:B------:R-:W-:-:S02]  /*0720*/  ISETP.GE.U32.AND P5, PT, R10, 0x2, PT ;  /* 0x000000020a00780c */ /* 0x000fc40003fa6070 */
[----:B------:R-:W-:Y:S02]  /*0730*/  ISETP.NE.AND P4, PT, R0, R19, PT ;  /* 0x000000130000720c */ /* 0x000fe40003f85270 */
[----:B------:R-:W-:Y:S02]  /*0740*/  SEL R18, RZ, 0x1, !P1 ;  /* 0x00000001ff127807 */ /* 0x000fe40004800000 */
[----:B------:R-:W-:Y:S02]  /*0750*/  ISETP.EQ.OR P4, PT, R6, RZ, !P4 ;  /* 0x000000ff0600720c */ /* 0x000fe40006782670 */
[----:B------:R-:W-:Y:S02]  /*0760*/  LOP3.LUT R0, R94, 0x7f, RZ, 0xc0, !PT ;  /* 0x0000007f5e007812 */ /* 0x000fe400078ec0ff */
[----:B------:R-:W-:Y:S02]  /*0770*/  PLOP3.LUT P0, PT, P0, P4, PT, 0x80, 0x0 ;  /* 0x000000000000781c */ /* 0x000fe40000709070 */
[----:B------:R-:W-:-:S02]  /*0780*/  SEL R18, R18, 0x2, P5 ;  /* 0x0000000212127807 */ /* 0x000fc40002800000 */
[----:B------:R-:W-:Y:S01]  /*0790*/  P2R R102, PR, RZ, 0x1 ;  /* 0x00000001ff667803 */ /* 0x000fe20000000000 */
[----:B------:R0:W2:Y:S01]  /*07a0*/  @!UP1 SYNCS.EXCH.64 URZ, [UR6+0x88], UR4 ;  /* 0x00008804063f95b2 */ /* 0x0000a20008000100 */
[----:B------:R-:W-:Y:S01]  /*07b0*/  NOP ;  /* 0x0000000000007918 */ /* 0x000fe20000000000 */
[----:B------:R-:W-:Y:S06]  /*07c0*/  @!P3 BRA `(.L_x_3) ;  /* 0x000000000008b947 */ /* 0x000fec0003800000 */
[----:B-12-4-:R-:W-:Y:S01]  /*07d0*/  UCGABAR_ARV ;  /* 0x00000000000079c7 */ /* 0x016fe20008000000 */
[----:B------:R-:W-:Y:S05]  /*07e0*/  BRA `(.L_x_4) ;  /* 0x0000000000047947 */ /* 0x000fea0003800000 */
.L_x_3:
[----:B-12-4-:R-:W-:Y:S01]  /*07f0*/  NOP ;  /* 0x0000000000007918 */ /* 0x016fe20000000000 */
.L_x_4:
[----:B------:R-:W1:Y:S01]  /*0800*/  LDC R2, c[0x0][0x65c] ;  /* 0x00019700ff027b82 */ /* 0x000e620000000800 */
[----:B------:R-:W-:Y:S02]  /*0810*/  IMAD.U32 R8, RZ, RZ, UR8 ;  /* 0x00000008ff087e24 */ /* 0x000fe4000f8e00ff */
[----:B------:R-:W-:Y:S01]  /*0820*/  IMAD.MOV.U32 R9, RZ, RZ, RZ ;  /* 0x000000ffff097224 */ /* 0x000fe200078e00ff */
[----:B-1----:R-:W-:-:S04]  /*0830*/  ISETP.NE.AND P1, PT, R2, 0x1, PT ;  /* 0x000000010200780c */ /* 0x002fc80003f25270 */
[----:B------:R-:W-:-:S09]  /*0840*/  P2R R5, PR, RZ, 0x2 ;  /* 0x00000002ff057803 */ /* 0x000fd20000000000 */
[----:B------:R-:W1:Y:S01]  /*0850*/  @P1 LDC R17, c[0x0][0x10] ;  /* 0x00000400ff111b82 */ /* 0x000e620000000800 */
[----:B------:R-:W-:Y:S02]  /*0860*/  @P1 IMAD.MOV.U32 R5, RZ, RZ, RZ ;  /* 0x000000ffff051224 */ /* 0x000fe400078e00ff */
[----:B------:R-:W-:-:S05]  /*0870*/  @P1 IMAD.MOV.U32 R13, RZ, RZ, RZ ;  /* 0x000000ffff0d1224 */ /* 0x000fca00078e00ff */
[----:B------:R-:W2:Y:S01]  /*0880*/  @!P1 LDC R11, c[0x0][0xc] ;  /* 0x00000300ff0b9b82 */ /* 0x000ea20000000800 */
[----:B0-----:R-:W-:Y:S01]  /*0890*/  ULDC UR4, c[0x0][0xc] ;  /* 0x0000030000047ab9 */ /* 0x001fe20000000800 */
[----:B------:R-:W-:Y:S01]  /*08a0*/  ULDC UR5, c[0x0][0x10] ;  /* 0x0000040000057ab9 */ /* 0x000fe20000000800 */
[----:B------:R-:W-:Y:S01]  /*08b0*/  ULDC UR6, c[0x0][0x14] ;  /* 0x0000050000067ab9 */ /* 0x000fe20000000800 */
[----:B------:R-:W-:-:S04]  /*08c0*/  UIMAD.WIDE.U32 UR4, UR4, UR5, URZ ;  /* 0x00000005040472a5 */ /* 0x000fc8000f8e003f */
[----:B------:R-:W-:Y:S02]  /*08d0*/  UIMAD.WIDE.U32 UR36, UR4, UR6, URZ ;  /* 0x00000006042472a5 */ /* 0x000fe4000f8e003f */
[----:B------:R-:W-:-:S04]  /*08e0*/  UIMAD UR42, UR5, UR6, URZ ;  /* 0x00000006052a72a4 */ /* 0x000fc8000f8e023f */
[----:B------:R-:W-:Y:S01]  /*08f0*/  UIADD3 UR42, UR37, UR42, URZ ;  /* 0x0000002a252a7290 */ /* 0x000fe2000fffe03f */
[----:B-1----:R-:W-:-:S04]  /*0900*/  @P1 IMAD.WIDE.U32 R16, R17, UR8, R4 ;  /* 0x0000000811101c25 */ /* 0x002fc8000f8e0004 */
[----:B------:R-:W-:Y:S02]  /*0910*/  @P1 IMAD.IADD R17, R17, 0x1, R13 ;  /* 0x0000000111111824 */ /* 0x000fe400078e020d */
[----:B--2---:R-:W-:-:S04]  /*0920*/  @!P1 IMAD.WIDE.U32 R8, R4, R11, R8 ;  /* 0x0000000b04089225 */ /* 0x004fc800078e0008 */
[----:B------:R-:W-:Y:S02]  /*0930*/  @!P1 IMAD.MOV.U32 R16, RZ, RZ, R8 ;  /* 0x000000ffff109224 */ /* 0x000fe400078e0008 */
[----:B------:R-:W-:Y:S01]  /*0940*/  @!P1 IMAD.MOV.U32 R17, RZ, RZ, R9 ;  /* 0x000000ffff119224 */ /* 0x000fe200078e0009 */
[----:B------:R-:W-:Y:S06]  /*0950*/  @!P3 BRA `(.L_x_5) ;  /* 0x00000000000cb947 */ /* 0x000fec0003800000 */
[----:B------:R-:W-:Y:S01]  /*0960*/  UCGABAR_WAIT ;  /* 0x0000000000007dc7 */ /* 0x000fe20008000000 */
[----:B------:R-:W-:Y:S01]  /*0970*/  CCTL.IVALL ;  /* 0x00000000ff00798f */ /* 0x000fe20002000000 */
[----:B------:R-:W-:Y:S05]  /*0980*/  BRA `(.L_x_6) ;  /* 0x0000000000047947 */ /* 0x000fea0003800000 */
.L_x_5:
[----:B------:R-:W-:Y:S06]  /*0990*/  BAR.SYNC.DEFER_BLOCKING 0x0 ;  /* 0x0000000000007b1d */ /* 0x000fec0000010000 */
.L_x_6:
[----:B------:R-:W-:Y:S05]  /*09a0*/  @!P2 BRA `(.L_x_7) ;  /* 0x0000005c00a8a947 */ /* 0x000fea0003800000 */
[----:B------:R-:W-:-:S13]  /*09b0*/  ISETP.GT.U32.AND P0, PT, R10, 0x1, PT ;  /* 0x000000010a00780c */ /* 0x000fda0003f04070 */
[----:B------:R-:W-:Y:S05]  /*09c0*/  @P0 EXIT ;  /* 0x000000000000094d */ /* 0x000fea0003800000 */
[----:B------:R-:W-:Y:S01]  /*09d0*/  ULDC.64 UR4, c[0x0][0x650] ;  /* 0x0001940000047ab9 */ /* 0x000fe20000000a00 */
[----:B------:R-:W-:Y:S01]  /*09e0*/  PRMT R3, RZ, 0x7610, R3 ;  /* 0x00007610ff037816 */ /* 0x000fe20000000003 */
[----:B------:R-:W-:Y:S01]  /*09f0*/  IMAD.MOV.U32 R101, RZ, RZ, -0x1 ;  /* 0xffffffffff657424 */ /* 0x000fe200078e00ff */
[----:B------:R-:W-:Y:S01]  /*0a00*/  ISETP.GE.U32.AND P0, PT, R16, UR4, PT ;  /* 0x0000000410007c0c */ /* 0x000fe2000bf06070 */
[----:B------:R-:W-:Y:S02]  /*0a10*/  IMAD.MOV.U32 R100, RZ, RZ, -0x1 ;  /* 0xffffffffff647424 */ /* 0x000fe400078e00ff */
[----:B------:R-:W-:Y:S01]  /*0a20*/  IMAD.MOV.U32 R99, RZ, RZ, -0x1 ;  /* 0xffffffffff637424 */ /* 0x000fe200078e00ff */
[----:B------:R-:W-:-:S13]  /*0a30*/  ISETP.GE.U32.AND.EX P0, PT, R17, UR5, PT, P0 ;  /* 0x0000000511007c0c */ /* 0x000fda000bf06100 */
[----:B------:R-:W-:Y:S05]  /*0a40*/  @P0 BRA `(.L_x_8) ;  /* 0x0000000400280947 */ /* 0x000fea0003800000 */
[----:B------:R-:W0:Y:S01]  /*0a50*/  LDC.64 R22, c[0x0][0x628] ;  /* 0x00018a00ff167b82 */ /* 0x000e220000000a00 */
[----:B------:R-:W-:Y:S02]  /*0a60*/  IMAD.MOV.U32 R8, RZ, RZ, R16 ;  /* 0x000000ffff087224 */ /* 0x000fe400078e0010 */
[----:B------:R-:W-:-:S05]  /*0a70*/  IMAD.MOV.U32 R9, RZ, RZ, R17 ;  /* 0x000000ffff097224 */ /* 0x000fca00078e0011 */
[----:B------:R-:W1:Y:S08]  /*0a80*/  LDC R20, c[0x0][0x630] ;  /* 0x00018c00ff147b82 */ /* 0x000e700000000800 */
[----:B------:R-:W2:Y:S01]  /*0a90*/  LDC.64 R24, c[0x0][0x620] ;  /* 0x00018800ff187b82 */ /* 0x000ea20000000a00 */
[----:B0-----:R-:W-:-:S04]  /*0aa0*/  ISETP.NE.U32.AND P0, PT, R22, RZ, PT ;  /* 0x000000ff1600720c */ /* 0x001fc80003f05070 */
[----:B------:R-:W-:-:S13]  /*0ab0*/  ISETP.NE.AND.EX P0, PT, R23, RZ, PT, P0 ;  /* 0x000000ff1700720c */ /* 0x000fda0003f05300 */
[----:B-12---:R-:W-:Y:S05]  /*0ac0*/  @!P0 BRA `(.L_x_9) ;  /* 0x0000000000288947 */ /* 0x006fea0003800000 */
[----:B------:R-:W0:Y:S02]  /*0ad0*/  LDC R3, c[0x0][0x634] ;  /* 0x00018d00ff037b82 */ /* 0x000e240000000800 */
[----:B0-----:R-:W-:-:S05]  /*0ae0*/  IADD3 R3, P0, R16, R3, RZ ;  /* 0x0000000310037210 */ /* 0x001fca0007f1e0ff */
[----:B------:R-:W-:-:S04]  /*0af0*/  IMAD.X R15, RZ, RZ, R17, P0 ;  /* 0x000000ffff0f7224 */ /* 0x000fc800000e0611 */
[----:B------:R-:W-:-:S04]  /*0b00*/  IMAD.WIDE.U32 R8, R15, R22, RZ ;  /* 0x000000160f087225 */ /* 0x000fc800078e00ff */
[----:B------:R-:W-:-:S04]  /*0b10*/  IMAD.WIDE.U32 R10, P0, R3, R23, R8 ;  /* 0x00000017030a7225 */ /* 0x000fc80007800008 */
[----:B------:R-:W-:-:S04]  /*0b20*/  IMAD.WIDE.U32 R8, R3, R22, RZ ;  /* 0x0000001603087225 */ /* 0x000fc800078e00ff */
[----:B------:R-:W-:Y:S01]  /*0b30*/  IMAD.X R13, RZ, RZ, RZ, P0 ;  /* 0x000000ffff0d7224 */ /* 0x000fe200000e06ff */
[----:B------:R-:W-:Y:S01]  /*0b40*/  IADD3 RZ, P0, R9, R10, RZ ;  /* 0x0000000a09ff7210 */ /* 0x000fe20007f1e0ff */
[----:B------:R-:W-:-:S04]  /*0b50*/  IMAD.MOV.U32 R12, RZ, RZ, R11 ;  /* 0x000000ffff0c7224 */ /* 0x000fc800078e000b */
[----:B------:R-:W-:-:S08]  /*0b60*/  IMAD.WIDE.U32.X R8, R15, R23, R12, P0 ;  /* 0x000000170f087225 */ /* 0x000fd000000e040c */
.L_x_9:
[----:B------:R-:W0:Y:S01]  /*0b70*/  LDC.64 R28, c[0x0][0x640] ;  /* 0x00019000ff1c7b82 */ /* 0x000e220000000a00 */
[-CC-:B------:R-:W-:Y:S01]  /*0b80*/  SHF.R.U64 R99, R8, R20.reuse, R9.reuse ;  /* 0x0000001408637219 */ /* 0x180fe20000001209 */
[----:B------:R-:W-:Y:S01]  /*0b90*/  IMAD R27, R7, R21, R4 ;  /* 0x00000015071b7224 */ /* 0x000fe200078e0204 */
[----:B------:R-:W-:Y:S01]  /*0ba0*/  SHF.R.U32.HI R3, RZ, R20, R9 ;  /* 0x00000014ff037219 */ /* 0x000fe20000011609 */
[----:B------:R-:W-:Y:S01]  /*0bb0*/  IMAD.MOV.U32 R21, RZ, RZ, 0x1 ;  /* 0x00000001ff157424 */ /* 0x000fe200078e00ff */
[----:B------:R-:W-:-:S03]  /*0bc0*/  IADD3 R5, P0, RZ, -R99, RZ ;  /* 0x80000063ff057210 */ /* 0x000fc60007f1e0ff */
[----:B------:R-:W1:Y:S02]  /*0bd0*/  LDC R22, c[0x0][0x618] ;  /* 0x00018600ff167b82 */ /* 0x000e640000000800 */
[----:B------:R-:W-:Y:S02]  /*0be0*/  IMAD.X R3, RZ, RZ, ~R3, P0 ;  /* 0x000000ffff037224 */ /* 0x000fe400000e0e03 */
[----:B------:R-:W-:-:S04]  /*0bf0*/  IMAD.WIDE.U32 R8, R5, R24, R16 ;  /* 0x0000001805087225 */ /* 0x000fc800078e0010 */
[----:B------:R-:W2:Y:S01]  /*0c00*/  LDC R20, c[0x0][0x608] ;  /* 0x00018200ff147b82 */ /* 0x000ea20000000800 */
[----:B------:R-:W-:Y:S02]  /*0c10*/  IMAD R10, R3, R24, RZ ;  /* 0x00000018030a7224 */ /* 0x000fe400078e02ff */
[----:B------:R-:W-:Y:S02]  /*0c20*/  IMAD.MOV.U32 R3, RZ, RZ, -0x1 ;  /* 0xffffffffff037424 */ /* 0x000fe400078e00ff */
[----:B------:R-:W-:-:S03]  /*0c30*/  IMAD R5, R5, R25, R10 ;  /* 0x0000001905057224 */ /* 0x000fc600078e020a */
[----:B------:R-:W3:Y:S01]  /*0c40*/  LDC R26, c[0x0][0x658] ;  /* 0x00019600ff1a7b82 */ /* 0x000ee20000000800 */
[----:B------:R-:W-:Y:S01]  /*0c50*/  IMAD.IADD R5, R9, 0x1, R5 ;  /* 0x0000000109057824 */ /* 0x000fe200078e0205 */
[----:B0-----:R-:W-:-:S04]  /*0c60*/  ISETP.NE.U32.AND P0, PT, R28, RZ, PT ;  /* 0x000000ff1c00720c */ /* 0x001fc80003f05070 */
[----:B------:R-:W-:Y:S02]  /*0c70*/  ISETP.NE.AND.EX P0, PT, R29, RZ, PT, P0 ;  /* 0x000000ff1d00720c */ /* 0x000fe40003f05300 */
[----:B------:R-:W0:Y:S01]  /*0c80*/  LDC R24, c[0x0][0x600] ;  /* 0x00018000ff187b82 */ /* 0x000e220000000800 */
[-CC-:B-1----:R-:W-:Y:S02]  /*0c90*/  SHF.R.U64 R12, R8, R22.reuse, R5.reuse ;  /* 0x00000016080c7219 */ /* 0x182fe40000001205 */
[----:B------:R-:W-:-:S05]  /*0ca0*/  SHF.R.U32.HI R5, RZ, R22, R5 ;  /* 0x00000016ff057219 */ /* 0x000fca0000011605 */
[----:B------:R-:W1:Y:S01]  /*0cb0*/  LDC R15, c[0x0][0x648] ;  /* 0x00019200ff0f7b82 */ /* 0x000e620000000800 */
[-CC-:B--2---:R-:W-:Y:S02]  /*0cc0*/  SHF.R.U64 R22, R12, R20.reuse, R5.reuse ;  /* 0x000000140c167219 */ /* 0x184fe40000001205 */
[----:B------:R-:W-:-:S05]  /*0cd0*/  SHF.R.U32.HI R5, RZ, R20, R5 ;  /* 0x00000014ff057219 */ /* 0x000fca0000011605 */
[----:B------:R-:W2:Y:S01]  /*0ce0*/  LDC R23, c[0x0][0x638] ;  /* 0x00018e00ff177b82 */ /* 0x000ea20000000800 */
[-CC-:B---3--:R-:W-:Y:S02]  /*0cf0*/  SHF.R.U64 R20, R22, R26.reuse, R5.reuse ;  /* 0x0000001a16147219 */ /* 0x188fe40000001205 */
[-C--:B------:R-:W-:Y:S02]  /*0d00*/  SHF.L.U32 R3, R3, R26.reuse, RZ ;  /* 0x0000001a03037219 */ /* 0x080fe400000006ff */
[----:B------:R-:W-:Y:S01]  /*0d10*/  SHF.R.U32.HI R5, RZ, R26, R5 ;  /* 0x0000001aff057219 */ /* 0x000fe20000011605 */
[----:B------:R-:W-:Y:S01]  /*0d20*/  IMAD.MOV.U32 R4, RZ, RZ, R20 ;  /* 0x000000ffff047224 */ /* 0x000fe200078e0014 */
[----:B------:R-:W-:Y:S01]  /*0d30*/  LOP3.LUT R7, RZ, R3, RZ, 0x33, !PT ;  /* 0x00000003ff077212 */ /* 0x000fe200078e33ff */
[----:B------:R-:W3:Y:S01]  /*0d40*/  LDC R25, c[0x0][0x610] ;  /* 0x00018400ff197b82 */ /* 0x000ee20000000800 */
[----:B------:R-:W-:Y:S05]  /*0d50*/  @!P0 BRA `(.L_x_10) ;  /* 0x0000000000288947 */ /* 0x000fea0003800000 */
[----:B------:R-:W4:Y:S02]  /*0d60*/  LDC R3, c[0x0][0x64c] ;  /* 0x00019300ff037b82 */ /* 0x000f240000000800 */
[----:B----4-:R-:W-:-:S05]  /*0d70*/  IADD3 R3, P0, R20, R3, RZ ;  /* 0x0000000314037210 */ /* 0x010fca0007f1e0ff */
        /* <DEDUP_REMOVED lines=8> */
.L_x_10:
[----:B-1----:R-:W-:Y:S02]  /*0e00*/  SHF.R.U64 R5, R4, R15, R5 ;  /* 0x0000000f04057219 */ /* 0x002fe40000001205 */
[----:B------:R-:W-:Y:S01]  /*0e10*/  LOP3.LUT R4, R22, R7, RZ, 0xc0, !PT ;  /* 0x0000000716047212 */ /* 0x000fe200078ec0ff */
[----:B0-----:R-:W-:Y:S01]  /*0e20*/  VIADD R7, R24, 0xffffffff ;  /* 0xffffffff18077836 */ /* 0x001fe20000000000 */
[----:B------:R-:W-:Y:S01]  /*0e30*/  SHF.L.U32 R3, R21, R26, RZ ;  /* 0x0000001a15037219 */ /* 0x000fe200000006ff */
[----:B------:R-:W-:Y:S01]  /*0e40*/  IMAD.MOV R8, RZ, RZ, -R5 ;  /* 0x000000ffff087224 */ /* 0x000fe200078e0a05 */
[----:B------:R-:W-:Y:S02]  /*0e50*/  SEL R6, R6, R27, !P1 ;  /* 0x0000001b06067207 */ /* 0x000fe40004800000 */
[----:B------:R-:W-:Y:S01]  /*0e60*/  LOP3.LUT R7, R12, R7, RZ, 0xc0, !PT ;  /* 0x000000070c077212 */ /* 0x000fe200078ec0ff */
[----:B------:R-:W-:Y:S02]  /*0e70*/  IMAD R5, R3, R5, R4 ;  /* 0x0000000503057224 */ /* 0x000fe400078e0204 */
[----:B--2---:R-:W-:-:S02]  /*0e80*/  IMAD R3, R8, R23, R20 ;  /* 0x0000001708037224 */ /* 0x004fc400078e0214 */
[----:B---3--:R-:W-:Y:S02]  /*0e90*/  IMAD R6, R5, R25, R6 ;  /* 0x0000001905067224 */ /* 0x008fe400078e0206 */
[----:B------:R-:W-:Y:S02]  /*0ea0*/  IMAD R101, R3, R24, R7 ;  /* 0x0000001803657224 */ /* 0x000fe400078e0207 */
[----:B------:R-:W-:-:S03]  /*0eb0*/  IMAD.MOV.U32 R4, RZ, RZ, 0x1 ;  /* 0x00000001ff047424 */ /* 0x000fc600078e00ff */
[----:B------:R-:W-:Y:S02]  /*0ec0*/  SEL R100, R101, R6, !P1 ;  /* 0x0000000665647207 */ /* 0x000fe40004800000 */
[----:B------:R-:W-:Y:S02]  /*0ed0*/  PRMT R3, R4, 0x7610, R3 ;  /* 0x0000761004037816 */ /* 0x000fe40000000003 */
[----:B------:R-:W-:-:S07]  /*0ee0*/  SEL R101, R6, R101, !P1 ;  /* 0x0000006506657207 */ /* 0x000fce0004800000 */
.L_x_8:
[----:B------:R-:W-:-:S08]  /*0ef0*/  NOP ;  /* 0x0000000000007918 */ /* 0x000fd00000000000 */
[----:B------:R-:W0:Y:S02]  /*0f00*/  USETMAXREG.TRY_ALLOC.CTAPOOL UP0, 0xe8 ;  /* 0x000000e8000079c8 */ /* 0x000e240008000600 */
[----:B0-----:R-:W-:-:S13]  /*0f10*/  PLOP3.LUT P0, PT, PT, PT, UP0, 0x80, 0x0 ;  /* 0x000000000000781c */ /* 0x001fda0003f0f008 */
[----:B------:R-:W-:Y:S05]  /*0f20*/  @!P0 BRA `(.L_x_8) ;  /* 0xfffffffc00f08947 */ /* 0x000fea000383ffff */
[----:B------:R-:W-:Y:S01]  /*0f30*/  ULDC.64 UR4, c[0x0][0x598] ;  /* 0x0001660000047ab9 */ /* 0x000fe20000000a00 */
[----:B------:R-:W-:Y:S01]  /*0f40*/  ULDC.64 UR38, c[0x0][0x208] ;  /* 0x0000820000267ab9 */ /* 0x000fe20000000a00 */
[----:B------:R-:W-:-:S04]  /*0f50*/  ISETP.NE.U32.AND P0, PT, RZ, UR4, PT ;  /* 0x00000004ff007c0c */ /* 0x000fc8000bf05070 */
[----:B------:R-:W-:-:S13]  /*0f60*/  ISETP.NE.AND.EX P0, PT, RZ, UR5, PT, P0 ;  /* 0x00000005ff007c0c */ /* 0x000fda000bf05300 */
[----:B------:R-:W-:Y:S05]  /*0f70*/  @!P0 BRA `(.L_x_11) ;  /* 0x00000000001c8947 */ /* 0x000fea0003800000 */
[----:B------:R-:W0:Y:S02]  /*0f80*/  LDC.64 R4, c[0x0][0x598] ;  /* 0x00016600ff047b82 */ /* 0x000e240000000a00 */
[----:B0-----:R-:W2:Y:S02]  /*0f90*/  LDG.E.64 R4, desc[UR38][R4.64] ;  /* 0x0000002604047981 */ /* 0x001ea4000c1e1b00 */
[----:B--2---:R-:W-:-:S04]  /*0fa0*/  ISETP.NE.U32.AND P0, PT, R4, RZ, PT ;  /* 0x000000ff0400720c */ /* 0x004fc80003f05070 */
[----:B------:R-:W-:-:S13]  /*0fb0*/  ISETP.NE.AND.EX P0, PT, R5, RZ, PT, P0 ;  /* 0x000000ff0500720c */ /* 0x000fda0003f05300 */
[----:B------:R-:W-:Y:S05]  /*0fc0*/  @!P0 BRA `(.L_x_11) ;  /* 0x0000000000088947 */ /* 0x000fea0003800000 */
[----:B------:R0:W5:Y:S01]  /*0fd0*/  LD.E R88, desc[UR38][R4.64] ;  /* 0x0000002604587980 */ /* 0x000162000c101900 */
[----:B------:R-:W-:Y:S05]  /*0fe0*/  BRA `(.L_x_12) ;  /* 0x0000000000247947 */ /* 0x000fea0003800000 */
.L_x_11:
[----:B------:R-:W-:Y:S02]  /*0ff0*/  ULDC.64 UR4, c[0x0][0x588] ;  /* 0x0001620000047ab9 */ /* 0x000fe40000000a00 */
[----:B------:R-:W-:-:S04]  /*1000*/  ISETP.NE.U32.AND P0, PT, RZ, UR4, PT ;  /* 0x00000004ff007c0c */ /* 0x000fc8000bf05070 */
[----:B------:R-:W-:-:S13]  /*1010*/  ISETP.NE.AND.EX P0, PT, RZ, UR5, PT, P0 ;  /* 0x00000005ff007c0c */ /* 0x000fda000bf05300 */
[----:B------:R-:W-:Y:S05]  /*1020*/  @!P0 BRA `(.L_x_13) ;  /* 0x00000000000c8947 */ /* 0x000fea0003800000 */
[----:B------:R-:W0:Y:S02]  /*1030*/  LDC.64 R88, c[0x0][0x588] ;  /* 0x00016200ff587b82 */ /* 0x000e240000000a00 */
[----:B0-----:R1:W5:Y:S01]  /*1040*/  LDG.E R88, desc[UR38][R88.64] ;  /* 0x0000002658587981 */ /* 0x001362000c1e1900 */
[----:B------:R-:W-:Y:S05]  /*1050*/  BRA `(.L_x_12) ;  /* 0x0000000000087947 */ /* 0x000fea0003800000 */
.L_x_13:
[----:B------:R-:W-:Y:S02]  /*1060*/  ULDC UR4, c[0x0][0x580] ;  /* 0x0001600000047ab9 */ /* 0x000fe40000000800 */
[----:B------:R-:W-:-:S07]  /*1070*/  IMAD.U32 R88, RZ, RZ, UR4 ;  /* 0x00000004ff587e24 */ /* 0x000fce000f8e00ff */
.L_x_12:
[----:B------:R-:W-:Y:S02]  /*1080*/  ULDC.64 UR4, c[0x0][0x5a0] ;  /* 0x0001680000047ab9 */ /* 0x000fe40000000a00 */
[----:B------:R-:W-:-:S04]  /*1090*/  ISETP.NE.U32.AND P0, PT, RZ, UR4, PT ;  /* 0x00000004ff007c0c */ /* 0x000fc8000bf05070 */
[----:B------:R-:W-:-:S13]  /*10a0*/  ISETP.NE.AND.EX P0, PT, RZ, UR5, PT, P0 ;  /* 0x00000005ff007c0c */ /* 0x000fda000bf05300 */
[----:B------:R-:W-:Y:S05]  /*10b0*/  @!P0 BRA `(.L_x_14) ;  /* 0x00000000001c8947 */ /* 0x000fea0003800000 */
[----:B0-----:R-:W0:Y:S02]  /*10c0*/  LDC.64 R4, c[0x0][0x5a0] ;  /* 0x00016800ff047b82 */ /* 0x001e240000000a00 */
[----:B0-----:R-:W2:Y:S02]  /*10d0*/  LDG.E.64 R4, desc[UR38][R4.64] ;  /* 0x0000002604047981 */ /* 0x001ea4000c1e1b00 */
[----:B--2---:R-:W-:-:S04]  /*10e0*/  ISETP.NE.U32.AND P0, PT, R4, RZ, PT ;  /* 0x000000ff0400720c */ /* 0x004fc80003f05070 */
[----:B------:R-:W-:-:S13]  /*10f0*/  ISETP.NE.AND.EX P0, PT, R5, RZ, PT, P0 ;  /* 0x000000ff0500720c */ /* 0x000fda0003f05300 */
[----:B------:R-:W-:Y:S05]  /*1100*/  @!P0 BRA `(.L_x_14) ;  /* 0x0000000000088947 */ /* 0x000fea0003800000 */
[----:B-1----:R0:W5:Y:S01]  /*1110*/  LD.E R89, desc[UR38][R4.64] ;  /* 0x0000002604597980 */ /* 0x002162000c101900 */
[----:B------:R-:W-:Y:S05]  /*1120*/  BRA `(.L_x_15) ;  /* 0x0000000000247947 */ /* 0x000fea0003800000 */
.L_x_14:
[----:B------:R-:W-:Y:S02]  /*1130*/  ULDC.64 UR4, c[0x0][0x590] ;  /* 0x0001640000047ab9 */ /* 0x000fe40000000a00 */
[----:B------:R-:W-:-:S04]  /*1140*/  ISETP.NE.U32.AND P0, PT, RZ, UR4, PT ;  /* 0x00000004ff007c0c */ /* 0x000fc8000bf05070 */
[----:B------:R-:W-:-:S13]  /*1150*/  ISETP.NE.AND.EX P0, PT, RZ, UR5, PT, P0 ;  /* 0x00000005ff007c0c */ /* 0x000fda000bf05300 */
[----:B------:R-:W-:Y:S05]  /*1160*/  @!P0 BRA `(.L_x_16) ;  /* 0x00000000000c8947 */ /* 0x000fea0003800000 */
[----:B0-----:R-:W1:Y:S02]  /*1170*/  LDC.64 R4, c[0x0][0x590] ;  /* 0x00016400ff047b82 */ /* 0x001e640000000a00 */
[----:B-1----:R1:W5:Y:S01]  /*1180*/  LDG.E R89, desc[UR38][R4.64] ;  /* 0x0000002604597981 */ /* 0x002362000c1e1900 */
[----:B------:R-:W-:Y:S05]  /*1190*/  BRA `(.L_x_15) ;  /* 0x0000000000087947 */ /* 0x000fea0003800000 */
.L_x_16:
[----:B------:R-:W-:Y:S02]  /*11a0*/  ULDC UR4, c[0x0][0x584] ;  /* 0x0001610000047ab9 */ /* 0x000fe40000000800 */
[----:B-1----:R-:W-:-:S07]  /*11b0*/  IMAD.U32 R89, RZ, RZ, UR4 ;  /* 0x00000004ff597e24 */ /* 0x002fce000f8e00ff */
.L_x_15:
[----:B------:R-:W-:-:S13]  /*11c0*/  LOP3.LUT P0, RZ, R3, 0xff, RZ, 0xc0, !PT ;  /* 0x000000ff03ff7812 */ /* 0x000fda000780c0ff */
[----:B------:R-:W-:Y:S05]  /*11d0*/  @!P0 EXIT ;  /* 0x000000000000894d */ /* 0x000fea0003800000 */
[----:B------:R-:W2:Y:S01]  /*11e0*/  LDC R92, c[0x0][0x658] ;  /* 0x00019600ff5c7b82 */ /* 0x000ea20000000800 */
[----:B------:R-:W-:Y:S01]  /*11f0*/  ULDC.64 UR6, c[0x0][0x288] ;  /* 0x0000a20000067ab9 */ /* 0x000fe20000000a00 */
[----:B------:R-:W-:Y:S01]  /*1200*/  LOP3.LUT R14, R14, 0x1, RZ, 0xc0, !PT ;  /* 0x000000010e0e7812 */ /* 0x000fe200078ec0ff */
[----:B------:R-:W-:Y:S01]  /*1210*/  UIADD3 UR4, UR7, 0x3f, URZ ;  /* 0x0000003f07047890 */ /* 0x000fe2000fffe03f */
[----:B------:R-:W-:Y:S01]  /*1220*/  SHF.R.U32.HI R3, RZ, 0x2, R94 ;  /* 0x00000002ff037819 */ /* 0x000fe2000001165e */
[----:B01----:R-:W-:Y:S01]  /*1230*/  IMAD.MOV.U32 R5, RZ, RZ, -0x1 ;  /* 0xffffffffff057424 */ /* 0x003fe200078e00ff */
[----:B------:R-:W-:Y:S01]  /*1240*/  SHF.R.U32.HI R0, RZ, 0x1, R0 ;  /* 0x00000001ff007819 */ /* 0x000fe20000011600 */
[----:B------:R-:W-:Y:S01]  /*1250*/  USHF.R.S32.HI UR5, URZ, 0x1f, UR4 ;  /* 0x0000001f3f057899 */ /* 0x000fe20008011404 */
[----:B------:R-:W0:Y:S01]  /*1260*/  LDC.64 R90, c[0x0][0x5c8] ;  /* 0x00017200ff5a7b82 */ /* 0x000e220000000a00 */
[----:B------:R-:W-:Y:S01]  /*1270*/  IMAD.SHL.U32 R22, R14, 0x40, RZ ;  /* 0x000000400e167824 */ /* 0x000fe200078e00ff */
[----:B------:R-:W-:Y:S01]  /*1280*/  LOP3.LUT R3, R3, 0x7, RZ, 0xc0, !PT ;  /* 0x0000000703037812 */ /* 0x000fe200078ec0ff */
[----:B------:R-:W-:Y:S01]  /*1290*/  ULEA.HI UR5, UR5, UR4, URZ, 0x6 ;  /* 0x0000000405057291 */ /* 0x000fe2000f8f303f */
[----:B------:R-:W-:Y:S01]  /*12a0*/  LOP3.LUT R0, R0, 0x30, RZ, 0xc0, !PT ;  /* 0x0000003000007812 */ /* 0x000fe200078ec0ff */
[----:B------:R-:W-:Y:S01]  /*12b0*/  IMAD.MOV.U32 R7, RZ, RZ, 0x1 ;  /* 0x00000001ff077424 */ /* 0x000fe200078e00ff */
[--C-:B------:R-:W-:Y:S01]  /*12c0*/  LOP3.LUT R22, R22, 0x40, R3.reuse, 0xe2, !PT ;  /* 0x0000004016167812 */ /* 0x100fe200078ee203 */
[----:B------:R-:W-:Y:S01]  /*12d0*/  USHF.R.S32.HI UR43, URZ, 0x6, UR5 ;  /* 0x000000063f2b7899 */ /* 0x000fe20008011405 */
[----:B------:R-:W1:Y:S01]  /*12e0*/  LDC R96, c[0x0][0x600] ;  /* 0x00018000ff607b82 */ /* 0x000e620000000800 */
[----:B------:R-:W-:Y:S01]  /*12f0*/  IADD3 R3, RZ, -R0, -R3 ;  /* 0x80000000ff037210 */ /* 0x000fe20007ffe803 */
[----:B------:R-:W-:Y:S01]  /*1300*/  IMAD.U32 R4, RZ, RZ, UR6 ;  /* 0x00000006ff047e24 */ /* 0x000fe2000f8e00ff */
[C---:B------:R-:W-:Y:S01]  /*1310*/  LOP3.LUT R93, R94.reuse, 0x3, RZ, 0xc0, !PT ;  /* 0x000000035e5d7812 */ /* 0x040fe200078ec0ff */
[----:B------:R-:W-:Y:S01]  /*1320*/  UISETP.LT.AND UP0, UPT, UR43, 0x1, UPT ;  /* 0x000000012b00788c */ /* 0x000fe2000bf01270 */
[----:B------:R-:W-:Y:S01]  /*1330*/  LOP3.LUT R95, R94, 0x80, RZ, 0xc0, !PT ;  /* 0x000000805e5f7812 */ /* 0x000fe200078ec0ff */
[----:B------:R-:W-:Y:S01]  /*1340*/  IMAD R3, R14, -0x40, R3 ;  /* 0xffffffc00e037824 */ /* 0x000fe200078e0203 */
[----:B------:R-:W-:Y:S01]  /*1350*/  ULDC UR4, c[0x0][0x284] ;  /* 0x0000a10000047ab9 */ /* 0x000fe20000000800 */
[----:B--2---:R-:W-:Y:S01]  /*1360*/  SHF.L.U32 R5, R5, R92, RZ ;  /* 0x0000005c05057219 */ /* 0x004fe200000006ff */
[----:B------:R-:W-:Y:S01]  /*1370*/  USEL UR44, UR43, 0x1, UP0 ;  /* 0x000000012b2c7887 */ /* 0x000fe20008000000 */
[----:B------:R-:W-:Y:S01]  /*1380*/  IMAD R93, R93, -0x2, R4 ;  /* 0xfffffffe5d5d7824 */ /* 0x000fe200078e0204 */
[----:B------:R-:W-:Y:S01]  /*1390*/  LOP3.LUT R22, R22, R0, RZ, 0xfc, !PT ;  /* 0x0000000016167212 */ /* 0x000fe200078efcff */
[----:B------:R-:W-:Y:S01]  /*13a0*/  IMAD.SHL.U32 R94, R94, 0x2, RZ ;  /* 0x000000025e5e7824 */ /* 0x000fe200078e00ff */
[----:B------:R-:W-:Y:S01]  /*13b0*/  SHF.L.U32 R92, R7, R92, RZ ;  /* 0x0000005c075c7219 */ /* 0x000fe200000006ff */
[----:B------:R-:W-:Y:S01]  /*13c0*/  VIADD R98, R3, UR4 ;  /* 0x0000000403627c36 */ /* 0x000fe20008000000 */
[----:B------:R-:W-:Y:S01]  /*13d0*/  LOP3.LUT R103, R18, 0x1, RZ, 0xfc, !PT ;  /* 0x0000000112677812 */ /* 0x000fe200078efcff */
[----:B------:R-:W-:Y:S01]  /*13e0*/  IMAD.MOV.U32 R23, RZ, RZ, RZ ;  /* 0x000000ffff177224 */ /* 0x000fe200078e00ff */
[C---:B0-----:R-:W-:Y:S01]  /*13f0*/  SHF.L.U64.HI R91, R90.reuse, 0x3, R91 ;  /* 0x000000035a5b7819 */ /* 0x041fe2000001025b */
[----:B------:R-:W-:Y:S01]  /*1400*/  IMAD.SHL.U32 R90, R90, 0x8, RZ ;  /* 0x000000085a5a7824 */ /* 0x000fe200078e00ff */
[----:B------:R-:W-:Y:S01]  /*1410*/  SHF.R.U32.HI R95, RZ, 0x7, R95 ;  /* 0x00000007ff5f7819 */ /* 0x000fe2000001165f */
[----:B------:R-:W-:Y:S01]  /*1420*/  UIADD3 UR44, UR43, -UR44, URZ ;  /* 0x8000002c2b2c7290 */ /* 0x000fe2000fffe03f */
[----:B------:R-:W-:Y:S01]  /*1430*/  LOP3.LUT R97, RZ, R5, RZ, 0x33, !PT ;  /* 0x00000005ff617212 */ /* 0x000fe200078e33ff */
[----:B------:R-:W-:Y:S01]  /*1440*/  UMOV UR40, URZ ;  /* 0x0000003f00287c82 */ /* 0x000fe20008000000 */
[----:B------:R-:W-:Y:S01]  /*1450*/  UMOV UR41, URZ ;  /* 0x0000003f00297c82 */ /* 0x000fe20008000000 */
[----:B-1----:R-:W-:-:S08]  /*1460*/  VIADD R96, R96, 0xffffffff ;  /* 0xffffffff60607836 */ /* 0x002fd00000000000 */
.L_x_164:
[----:B0-----:R-:W0:Y:S01]  /*1470*/  SHFL.IDX PT, R0, R95, RZ, 0x1f ;  /* 0x00001fff5f007589 */ /* 0x001e2200000e0000 */
[----:B-1----:R-:W1:Y:S01]  /*1480*/  S2UR UR7, SR_CgaCtaId ;  /* 0x00000000000779c3 */ /* 0x002e620000008800 */
[----:B------:R-:W-:Y:S01]  /*1490*/  UMOV UR6, 0x400 ;  /* 0x0000040000067882 */ /* 0x000fe20000000000 */
[----:B0-----:R-:W-:Y:S01]  /*14a0*/  R2UR UR4, R0 ;  /* 0x00000000000472ca */ /* 0x001fe200000e0000 */
[----:B-1----:R-:W-:-:S12]  /*14b0*/  ULEA UR6, UR7, UR6, 0x18 ;  /* 0x0000000607067291 */ /* 0x002fd8000f8ec03f */
[----:B------:R-:W-:-:S04]  /*14c0*/  ULEA.HI UR5, UR4, UR4, URZ, 0x1 ;  /* 0x0000000404057291 */ /* 0x000fc8000f8f083f */
[----:B------:R-:W-:-:S04]  /*14d0*/  ULOP3.LUT UR5, UR5, 0x7fffe, URZ, 0xc0, !UPT ;  /* 0x0007fffe05057892 */ /* 0x000fc8000f8ec03f */
[----:B------:R-:W-:-:S03]  /*14e0*/  UIADD3 UR5, UR4, -UR5, URZ ;  /* 0x8000000504057290 */ /* 0x000fc6000fffe03f */
[----:B------:R-:W-:Y:S01]  /*14f0*/  ULDC UR4, c[0x0][0x28c] ;  /* 0x0000a30000047ab9 */ /* 0x000fe20000000800 */
[----:B------:R-:W-:Y:S01]  /*1500*/  ULEA UR5, UR5, UR6, 0xd ;  /* 0x0000000605057291 */ /* 0x000fe2000f8e683f */
[----:B------:R-:W-:-:S03]  /*1510*/  ISETP.LT.AND P0, PT, RZ, UR4, PT ;  /* 0x00000004ff007c0c */ /* 0x000fc6000bf01270 */
[----:B------:R-:W-:-:S04]  /*1520*/  UIADD3 UR5, UR5, 0x180, URZ ;  /* 0x0000018005057890 */ /* 0x000fc8000fffe03f */
[----:B------:R-:W-:-:S04]  /*1530*/  USHF.R.U32.HI UR5, URZ, 0x4, UR5 ;  /* 0x000000043f057899 */ /* 0x000fc80008011605 */
[----:B------:R-:W-:Y:S02]  /*1540*/  ULOP3.LUT UR45, UR5, 0x3fff, URZ, 0xc0, !UPT ;  /* 0x00003fff052d7892 */ /* 0x000fe4000f8ec03f */
[----:B--2345:R-:W-:Y:S10]  /*1550*/  @P0 BRA `(.L_x_17) ;  /* 0x0000000000400947 */ /* 0x03cff40003800000 */
[----:B------:R-:W-:Y:S01]  /*1560*/  MOV R0, 0x0 ;  /* 0x0000000000007802 */ /* 0x000fe20000000f00 */
[----:B------:R-:W-:Y:S01]  /*1570*/  ULDC.64 UR4, c[0x4][0x68] ;  /* 0x01001a0000047ab9 */ /* 0x000fe20000000a00 */
[----:B------:R-:W-:Y:S01]  /*1580*/  ULDC.64 UR6, c[0x4][0x8] ;  /* 0x0100020000067ab9 */ /* 0x000fe20000000a00 */
[----:B------:R-:W-:Y:S01]  /*1590*/  IMAD.U32 R4, RZ, RZ, UR4 ;  /* 0x00000004ff047e24 */ /* 0x000fe2000f8e00ff */
[----:B------:R0:W1:Y:S01]  /*15a0*/  LDC.64 R14, c[0x4][R0] ;  /* 0x01000000000e7b82 */ /* 0x0000620000000a00 */
[----:B------:R-:W-:Y:S01]  /*15b0*/  IMAD.U32 R5, RZ, RZ, UR5 ;  /* 0x00000005ff057e24 */ /* 0x000fe2000f8e00ff */
[----:B------:R-:W-:Y:S01]  /*15c0*/  ULDC.64 UR4, c[0x4][0x70] ;  /* 0x01001c0000047ab9 */ /* 0x000fe20000000a00 */
[----:B------:R-:W-:Y:S02]  /*15d0*/  IMAD.U32 R10, RZ, RZ, UR6 ;  /* 0x00000006ff0a7e24 */ /* 0x000fe4000f8e00ff */
[----:B------:R-:W-:Y:S02]  /*15e0*/  IMAD.U32 R6, RZ, RZ, UR4 ;  /* 0x00000004ff067e24 */ /* 0x000fe4000f8e00ff */
[----:B------:R-:W-:-:S02]  /*15f0*/  IMAD.U32 R7, RZ, RZ, UR5 ;  /* 0x00000005ff077e24 */ /* 0x000fc4000f8e00ff */
[----:B------:R-:W-:Y:S02]  /*1600*/  IMAD.U32 R11, RZ, RZ, UR7 ;  /* 0x00000007ff0b7e24 */ /* 0x000fe4000f8e00ff */
[----:B------:R-:W-:Y:S02]  /*1610*/  IMAD.MOV.U32 R8, RZ, RZ, 0x1e1 ;  /* 0x000001e1ff087424 */ /* 0x000fe400078e00ff */
[----:B------:R-:W-:Y:S02]  /*1620*/  IMAD.MOV.U32 R12, RZ, RZ, 0x1 ;  /* 0x00000001ff0c7424 */ /* 0x000fe400078e00ff */
[----:B0-----:R-:W-:-:S07]  /*1630*/  IMAD.MOV.U32 R13, RZ, RZ, RZ ;  /* 0x000000ffff0d7224 */ /* 0x001fce00078e00ff */
[----:B------:R-:W-:-:S07]  /*1640*/  LEPC R20, `(.L_x_17) ;  /* 0x000000001014794e */ /* 0x000fce0000000000 */
[----:B-1---5:R-:W-:Y:S05]  /*1650*/  CALL.ABS.NOINC R14 ;  /* 0x000000000e007343 */ /* 0x022fea0003c00000 */
.L_x_17:
[----:B------:R-:W-:-:S13]  /*1660*/  ISETP.NE.AND P0, PT, R103, 0x3, PT ;  /* 0x000000036700780c */ /* 0x000fda0003f05270 */
[----:B------:R-:W-:Y:S05]  /*1670*/  @!P0 BRA `(.L_x_18) ;  /* 0x0000000000048947 */ /* 0x000fea0003800000 */
[----:B------:R-:W-:Y:S01]  /*1680*/  BPT.TRAP 0x1 ;  /* 0x000000040000795c */ /* 0x000fe20000300000 */
.L_x_18:
[----:B------:R-:W0:Y:S01]  /*1690*/  S2UR UR5, SR_CgaCtaId ;  /* 0x00000000000579c3 */ /* 0x000e220000008800 */
[----:B------:R-:W-:Y:S01]  /*16a0*/  UMOV UR4, 0x400 ;  /* 0x0000040000047882 */ /* 0x000fe20000000000 */
[----:B------:R-:W-:Y:S02]  /*16b0*/  IMAD.U32 R0, RZ, RZ, UR40 ;  /* 0x00000028ff007e24 */ /* 0x000fe4000f8e00ff */
[----:B------:R-:W-:-:S03]  /*16c0*/  IMAD.U32 R3, RZ, RZ, UR41 ;  /* 0x00000029ff037e24 */ /* 0x000fc6000f8e00ff */
[----:B------:R-:W-:Y:S01]  /*16d0*/  SHF.L.U32 R0, R0, 0x1f, RZ ;  /* 0x0000001f00007819 */ /* 0x000fe200000006ff */
[----:B0-----:R-:W-:-:S06]  /*16e0*/  ULEA UR4, UR5, UR4, 0x18 ;  /* 0x0000000405047291 */ /* 0x001fcc000f8ec03f */
[----:B------:R-:W-:-:S04]  /*16f0*/  IMAD.U32 R6, RZ, RZ, UR4 ;  /* 0x00000004ff067e24 */ /* 0x000fc8000f8e00ff */
[----:B------:R-:W-:-:S04]  /*1700*/  IMAD R3, R3, 0x8, R6 ;  /* 0x0000000803037824 */ /* 0x000fc800078e0206 */
[----:B------:R0:W1:Y:S01]  /*1710*/  SYNCS.PHASECHK.TRANS64.TRYWAIT P1, [R3+URZ], R0 ;  /* 0x00000000030075a7 */ /* 0x000062000802017f */
[----:B------:R-:W-:Y:S05]  /*1720*/  @!P0 BRA `(.L_x_19) ;  /* 0x0000000000048947 */ /* 0x000fea0003800000 */
[----:B------:R-:W-:Y:S01]  /*1730*/  BPT.TRAP 0x1 ;  /* 0x000000040000795c */ /* 0x000fe20000300000 */
.L_x_19:
[----:B------:R-:W-:-:S05]  /*1740*/  IMAD.U32 R4, RZ, RZ, UR44 ;  /* 0x0000002cff047e24 */ /* 0x000fca000f8e00ff */
[----:B------:R-:W-:Y:S01]  /*1750*/  ISETP.GE.AND P2, PT, R4, 0x1, PT ;  /* 0x000000010400780c */ /* 0x000fe20003f46270 */
[----:B-1----:R-:W-:-:S12]  /*1760*/  @P1 BRA `(.L_x_20) ;  /* 0x0000000000081947 */ /* 0x002fd80003800000 */
[----:B------:R-:W1:Y:S02]  /*1770*/  SYNCS.PHASECHK.TRANS64.TRYWAIT P1, [R3+URZ], R0 ;  /* 0x00000000030075a7 */ /* 0x000e64000802017f */
[----:B-1----:R-:W-:Y:S05]  /*1780*/  @!P1 BRA `(.L_x_21) ;  /* 0x0000006800109947 */ /* 0x002fea0003800000 */
.L_x_20:
[----:B------:R-:W-:Y:S05]  /*1790*/  WARPSYNC.ALL ;  /* 0x0000000000007948 */ /* 0x000fea0003800000 */
[----:B------:R-:W-:Y:S01]  /*17a0*/  R2UR UR4, R6 ;  /* 0x00000000060472ca */ /* 0x000fe200000e0000 */
[----:B------:R-:W-:Y:S01]  /*17b0*/  ULEA UR5, UR41, UR45, 0xa ;  /* 0x0000002d29057291 */ /* 0x000fe2000f8e503f */
[----:B------:R-:W-:Y:S01]  /*17c0*/  WARPGROUP.ARRIVE ;  /* 0x00000000000079c5 */ /* 0x000fe20000000000 */
[----:B------:R-:W-:Y:S01]  /*17d0*/  UMOV UR9, 0x40000040 ;  /* 0x4000004000097882 */ /* 0x000fe20000000000 */
[----:B------:R-:W-:-:S04]  /*17e0*/  UMOV UR11, 0x40000040 ;  /* 0x40000040000b7882 */ /* 0x000fc80000000000 */
[----:B------:R-:W-:-:S05]  /*17f0*/  UMOV UR8, UR5 ;  /* 0x0000000500087c82 */ /* 0x000fca0008000000 */
[----:B------:R-:W-:-:S04]  /*1800*/  UIADD3 UR4, UR4, 0x1c180, URZ ;  /* 0x0001c18004047890 */ /* 0x000fc8000fffe03f */
[----:B------:R-:W-:-:S04]  /*1810*/  USHF.R.U32.HI UR4, URZ, 0x4, UR4 ;  /* 0x000000043f047899 */ /* 0x000fc80008011604 */
[----:B------:R-:W-:-:S04]  /*1820*/  ULOP3.LUT UR4, UR4, 0x3fff, URZ, 0xc0, !UPT ;  /* 0x00003fff04047892 */ /* 0x000fc8000f8ec03f */
[----:B------:R-:W-:-:S04]  /*1830*/  ULOP3.LUT UR4, UR4, 0x10000, URZ, 0xfc, !UPT ;  /* 0x0001000004047892 */ /* 0x000fc8000f8efc3f */
[----:B------:R-:W-:-:S07]  /*1840*/  ULEA UR6, UR41, UR4, 0xa ;  /* 0x0000000429067291 */ /* 0x000fce000f8e503f */
[----:B------:R-:W-:Y:S02]  /*1850*/  UMOV UR10, UR6 ;  /* 0x00000006000a7c82 */ /* 0x000fe40008000000 */
[----:B------:R-:W-:Y:S01]  /*1860*/  HGMMA.64x128x16.F32 R24, gdesc[UR8].tnspA, RZ, !UPT, gsb0 ;  /* 0x21e00000081879f0 */ /* 0x000fe2000c0008ff */
[----:B------:R-:W-:Y:S02]  /*1870*/  UIADD3 UR8, UR5, 0x80, URZ ;  /* 0x0000008005087890 */ /* 0x000fe4000fffe03f */
[----:B------:R-:W-:Y:S01]  /*1880*/  UIADD3 UR10, UR6, 0x2, URZ ;  /* 0x00000002060a7890 */ /* 0x000fe2000fffe03f */
[----:B------:R-:W-:Y:S01]  /*1890*/  UMOV UR9, 0x40000040 ;  /* 0x4000004000097882 */ /* 0x000fe20000000000 */
[----:B------:R-:W-:Y:S01]  /*18a0*/  UMOV UR11, 0x40000040 ;  /* 0x40000040000b7882 */ /* 0x000fe20000000000 */
[----:B------:R-:W-:Y:S02]  /*18b0*/  WARPGROUP.DEPBAR.LE gsb0, 0x0 ;  /* 0x00008000000079c5 */ /* 0x000fe40000010000 */
[----:B------:R-:W-:-:S06]  /*18c0*/  WARPGROUP.ARRIVE ;  /* 0x00000000000079c5 */ /* 0x000fcc0000000000 */
[----:B------:R-:W-:Y:S01]  /*18d0*/  HGMMA.64x128x16.F32 R24, gdesc[UR8].tnspA, R24, gsb0 ;  /* 0x21e00000081879f0 */ /* 0x000fe20008000818 */
        /* <DEDUP_REMOVED lines=13> */
[----:B------:R-:W-:Y:S03]  /*19b0*/  HGMMA.64x128x16.F32 R24, gdesc[UR8].tnspA, R24, gsb0 ;  /* 0x21e00000081879f0 */ /* 0x000fe60008000818 */
[----:B------:R-:W-:Y:S02]  /*19c0*/  WARPGROUP.DEPBAR.LE gsb0, 0x0 ;  /* 0x00008000000079c5 */ /* 0x000fe40000010000 */
[----:B------:R-:W-:Y:S05]  /*19d0*/  @!P2 BRA `(.L_x_22) ;  /* 0x000000040028a947 */ /* 0x000fea0003800000 */
[----:B------:R-:W-:Y:S01]  /*19e0*/  UIADD3 UR5, UR41, 0x1, URZ ;  /* 0x0000000129057890 */ /* 0x000fe2000fffe03f */
[----:B01----:R-:W-:Y:S02]  /*19f0*/  IMAD.U32 R0, RZ, RZ, UR44 ;  /* 0x0000002cff007e24 */ /* 0x003fe4000f8e00ff */
[----:B------:R-:W-:Y:S01]  /*1a00*/  IMAD.U32 R3, RZ, RZ, UR41 ;  /* 0x00000029ff037e24 */ /* 0x000fe2000f8e00ff */
[----:B------:R-:W-:-:S04]  /*1a10*/  UISETP.NE.AND UP0, UPT, UR5, 0x7, UPT ;  /* 0x000000070500788c */ /* 0x000fc8000bf05270 */
[----:B------:R-:W-:Y:S02]  /*1a20*/  USEL UR6, URZ, 0x1, UP0 ;  /* 0x000000013f067887 */ /* 0x000fe40008000000 */
[----:B------:R-:W-:Y:S02]  /*1a30*/  USEL UR5, UR5, URZ, UP0 ;  /* 0x0000003f05057287 */ /* 0x000fe40008000000 */
[----:B------:R-:W-:-:S06]  /*1a40*/  ULOP3.LUT UR6, UR40, UR6, URZ, 0x3c, !UPT ;  /* 0x0000000628067292 */ /* 0x000fcc000f8e3c3f */
[----:B------:R-:W-:-:S07]  /*1a50*/  IMAD.U32 R7, RZ, RZ, UR6 ;  /* 0x00000006ff077e24 */ /* 0x000fce000f8e00ff */
.L_x_29:
[----:B------:R-:W-:Y:S05]  /*1a60*/  @!P0 BRA `(.L_x_23) ;  /* 0x0000000000048947 */ /* 0x000fea0003800000 */
[----:B------:R-:W-:Y:S01]  /*1a70*/  BPT.TRAP 0x1 ;  /* 0x000000040000795c */ /* 0x000fe20000300000 */
.L_x_23:
[----:B------:R-:W0:Y:S01]  /*1a80*/  S2UR UR7, SR_CgaCtaId ;  /* 0x00000000000779c3 */ /* 0x000e220000008800 */
[----:B------:R-:W-:Y:S01]  /*1a90*/  UMOV UR6, 0x400 ;  /* 0x0000040000067882 */ /* 0x000fe20000000000 */
[----:B------:R-:W-:Y:S01]  /*1aa0*/  IMAD.U32 R5, RZ, RZ, UR5 ;  /* 0x00000005ff057e24 */ /* 0x000fe2000f8e00ff */
[----:B------:R-:W-:Y:S01]  /*1ab0*/  SHF.L.U32 R4, R7, 0x1f, RZ ;  /* 0x0000001f07047819 */ /* 0x000fe200000006ff */
[----:B0-----:R-:W-:-:S06]  /*1ac0*/  ULEA UR6, UR7, UR6, 0x18 ;  /* 0x0000000607067291 */ /* 0x001fcc000f8ec03f */
[----:B------:R-:W-:-:S04]  /*1ad0*/  IMAD.U32 R6, RZ, RZ, UR6 ;  /* 0x00000006ff067e24 */ /* 0x000fc8000f8e00ff */
[----:B------:R-:W-:-:S04]  /*1ae0*/  IMAD R5, R5, 0x8, R6 ;  /* 0x0000000805057824 */ /* 0x000fc800078e0206 */
[----:B------:R0:W1:Y:S01]  /*1af0*/  SYNCS.PHASECHK.TRANS64.TRYWAIT P1, [R5+URZ], R4 ;  /* 0x00000004050075a7 */ /* 0x000062000802017f */
[----:B------:R-:W-:Y:S05]  /*1b00*/  @!P0 BRA `(.L_x_24) ;  /* 0x0000000000048947 */ /* 0x000fea0003800000 */
[----:B------:R-:W-:Y:S01]  /*1b10*/  BPT.TRAP 0x1 ;  /* 0x000000040000795c */ /* 0x000fe20000300000 */
.L_x_24:
[----:B-1----:R-:W-:Y:S05]  /*1b20*/  @P1 BRA `(.L_x_25) ;  /* 0x0000000000081947 */ /* 0x002fea0003800000 */
[----:B------:R-:W1:Y:S02]  /*1b30*/  SYNCS.PHASECHK.TRANS64.TRYWAIT P1, [R5+URZ], R4 ;  /* 0x00000004050075a7 */ /* 0x000e64000802017f */
[----:B-1----:R-:W-:Y:S05]  /*1b40*/  @!P1 BRA `(.L_x_26) ;  /* 0x0000006400349947 */ /* 0x002fea0003800000 */
.L_x_25:
[----:B------:R-:W-:Y:S01]  /*1b50*/  ULEA UR6, UR5, UR45, 0xa ;  /* 0x0000002d05067291 */ /* 0x000fe2000f8e503f */
[----:B------:R-:W-:Y:S01]  /*1b60*/  WARPGROUP.ARRIVE ;  /* 0x00000000000079c5 */ /* 0x000fe20000000000 */
[----:B------:R-:W-:Y:S01]  /*1b70*/  ULEA UR7, UR5, UR4, 0xa ;  /* 0x0000000405077291 */ /* 0x000fe2000f8e503f */
[----:B------:R-:W-:Y:S01]  /*1b80*/  UMOV UR9, 0x40000040 ;  /* 0x4000004000097882 */ /* 0x000fe20000000000 */
[----:B------:R-:W-:-:S03]  /*1b90*/  UMOV UR11, 0x40000040 ;  /* 0x40000040000b7882 */ /* 0x000fc60000000000 */
[----:B------:R-:W-:Y:S02]  /*1ba0*/  UMOV UR8, UR6 ;  /* 0x0000000600087c82 */ /* 0x000fe40008000000 */
[----:B------:R-:W-:Y:S02]  /*1bb0*/  UMOV UR10, UR7 ;  /* 0x00000007000a7c82 */ /* 0x000fe40008000000 */
[----:B------:R-:W-:Y:S01]  /*1bc0*/  HGMMA.64x128x16.F32 R24, gdesc[UR8].tnspA, R24, gsb0 ;  /* 0x21e00000081879f0 */ /* 0x000fe20008000818 */
[----:B------:R-:W-:Y:S02]  /*1bd0*/  UIADD3 UR8, UR6, 0x80, URZ ;  /* 0x0000008006087890 */ /* 0x000fe4000fffe03f */
[----:B------:R-:W-:Y:S01]  /*1be0*/  UIADD3 UR10, UR7, 0x2, URZ ;  /* 0x00000002070a7890 */ /* 0x000fe2000fffe03f */
[----:B------:R-:W-:Y:S01]  /*1bf0*/  UMOV UR9, 0x40000040 ;  /* 0x4000004000097882 */ /* 0x000fe20000000000 */
[----:B------:R-:W-:Y:S01]  /*1c00*/  UMOV UR11, 0x40000040 ;  /* 0x40000040000b7882 */ /* 0x000fe20000000000 */
[----:B------:R-:W-:-:S02]  /*1c10*/  WARPGROUP.DEPBAR.LE gsb0, 0x0 ;  /* 0x00008000000079c5 */ /* 0x000fc40000010000 */
        /* <DEDUP_REMOVED lines=18> */
[----:B------:R-:W-:Y:S01]  /*1d40*/  BPT.TRAP 0x1 ;  /* 0x000000040000795c */ /* 0x000fe20000300000 */
.L_x_27:
[----:B------:R-:W-:-:S13]  /*1d50*/  ISETP.NE.AND P1, PT, R102, RZ, PT ;  /* 0x000000ff6600720c */ /* 0x000fda0003f25270 */
[----:B01----:R-:W-:-:S04]  /*1d60*/  @P1 IMAD R4, R3, 0x8, R6 ;  /* 0x0000000803041824 */ /* 0x003fc800078e0206 */
[----:B------:R-:W-:-:S05]  /*1d70*/  @P1 VIADD R4, R4, 0x38 ;  /* 0x0000003804041836 */ /* 0x000fca0000000000 */
[----:B------:R-:W-:-:S04]  /*1d80*/  @P1 PRMT R4, R19, 0x654, R4 ;  /* 0x0000065413041816 */ /* 0x000fc80000000004 */
[----:B------:R0:W-:Y:S01]  /*1d90*/  @P1 SYNCS.ARRIVE.TRANS64.RED.A1T0 RZ, [R4+URZ], RZ ;  /* 0x000000ff04ff19a7 */ /* 0x0001e2000810043f */
[----:B------:R-:W-:-:S13]  /*1da0*/  ISETP.GT.U32.AND P1, PT, R18, 0x1, PT ;  /* 0x000000011200780c */ /* 0x000fda0003f24070 */
[----:B0-----:R-:W-:Y:S05]  /*1db0*/  @P1 BRA `(.L_x_28) ;  /* 0x0000000000041947 */ /* 0x001fea0003800000 */
[----:B------:R-:W-:Y:S01]  /*1dc0*/  BPT.TRAP 0x1 ;  /* 0x000000040000795c */ /* 0x000fe20000300000 */
.L_x_28:
[----:B------:R-:W-:Y:S01]  /*1dd0*/  UIADD3 UR5, UR5, 0x1, URZ ;  /* 0x0000000105057890 */ /* 0x000fe2000fffe03f */
[C---:B------:R-:W-:Y:S01]  /*1de0*/  ISETP.GT.AND P2, PT, R0.reuse, 0x1, PT ;  /* 0x000000010000780c */ /* 0x040fe20003f44270 */
[----:B------:R-:W-:Y:S02]  /*1df0*/  VIADD R3, R3, 0x1 ;  /* 0x0000000103037836 */ /* 0x000fe40000000000 */
[----:B------:R-:W-:Y:S01]  /*1e00*/  UISETP.NE.AND UP0, UPT, UR5, 0x7, UPT ;  /* 0x000000070500788c */ /* 0x000fe2000bf05270 */
[----:B------:R-:W-:Y:S02]  /*1e10*/  VIADD R0, R0, 0xffffffff ;  /* 0xffffffff00007836 */ /* 0x000fe40000000000 */
[C---:B------:R-:W-:Y:S01]  /*1e20*/  ISETP.NE.AND P1, PT, R3.reuse, 0x7, PT ;  /* 0x000000070300780c */ /* 0x040fe20003f25270 */
[----:B------:R-:W-:Y:S02]  /*1e30*/  USEL UR6, URZ, 0x1, UP0 ;  /* 0x000000013f067887 */ /* 0x000fe40008000000 */
[----:B------:R-:W-:Y:S01]  /*1e40*/  USEL UR5, UR5, URZ, UP0 ;  /* 0x0000003f05057287 */ /* 0x000fe20008000000 */
[----:B------:R-:W-:-:S03]  /*1e50*/  SEL R3, R3, RZ, P1 ;  /* 0x000000ff03037207 */ /* 0x000fc60000800000 */
[----:B------:R-:W-:Y:S01]  /*1e60*/  LOP3.LUT R7, R7, UR6, RZ, 0x3c, !PT ;  /* 0x0000000607077c12 */ /* 0x000fe2000f8e3cff */
[----:B------:R-:W-:Y:S07]  /*1e70*/  @P2 BRA `(.L_x_29) ;  /* 0xfffffff800f82947 */ /* 0x000fee000383ffff */
.L_x_22:
[----:B01----:R-:W0:Y:S02]  /*1e80*/  LDC R0, c[0x0][0x28c] ;  /* 0x0000a300ff007b82 */ /* 0x003e240000000800 */
[----:B0-----:R-:W-:-:S13]  /*1e90*/  ISETP.GE.AND P1, PT, R0, 0x1, PT ;  /* 0x000000010000780c */ /* 0x001fda0003f26270 */
[----:B------:R-:W-:Y:S05]  /*1ea0*/  @!P1 BRA `(.L_x_30) ;  /* 0x0000000000509947 */ /* 0x000fea0003800000 */
[----:B------:R-:W-:Y:S05]  /*1eb0*/  @!P0 BRA `(.L_x_31) ;  /* 0x0000000000048947 */ /* 0x000fea0003800000 */
[----:B------:R-:W-:Y:S01]  /*1ec0*/  BPT.TRAP 0x1 ;  /* 0x000000040000795c */ /* 0x000fe20000300000 */
.L_x_31:
[----:B------:R-:W-:Y:S01]  /*1ed0*/  ISETP.NE.AND P1, PT, R102, RZ, PT ;  /* 0x000000ff6600720c */ /* 0x000fe20003f25270 */
[----:B------:R-:W-:Y:S01]  /*1ee0*/  BSSY B0, `(.L_x_32) ;  /* 0x000000e000007945 */ /* 0x000fe20003800000 */
[----:B------:R-:W-:-:S11]  /*1ef0*/  ISETP.GT.U32.AND P0, PT, R18, 0x1, PT ;  /* 0x000000011200780c */ /* 0x000fd60003f04070 */
[----:B------:R-:W-:Y:S05]  /*1f00*/  @!P1 BRA `(.L_x_33) ;  /* 0x00000000002c9947 */ /* 0x000fea0003800000 */
[----:B------:R-:W-:-:S04]  /*1f10*/  UIADD3 UR6, UR44, UR41, URZ ;  /* 0x000000292c067290 */ /* 0x000fc8000fffe03f */
[----:B------:R-:W-:-:S04]  /*1f20*/  UIMAD.WIDE.U32 UR4, UR6, 0x24924925, URZ ;  /* 0x24924925060478a5 */ /* 0x000fc8000f8e003f */
[----:B------:R-:W-:-:S04]  /*1f30*/  UIADD3 UR4, UR6, -UR5, URZ ;  /* 0x8000000506047290 */ /* 0x000fc8000fffe03f */
[----:B------:R-:W-:-:S04]  /*1f40*/  ULEA.HI UR4, UR4, UR5, URZ, 0x1f ;  /* 0x0000000504047291 */ /* 0x000fc8000f8ff83f */
[----:B------:R-:W-:-:S04]  /*1f50*/  USHF.R.U32.HI UR4, URZ, 0x2, UR4 ;  /* 0x000000023f047899 */ /* 0x000fc80008011604 */
[----:B------:R-:W-:-:S06]  /*1f60*/  UIMAD UR4, UR4, -0x7, UR6 ;  /* 0xfffffff9040478a4 */ /* 0x000fcc000f8e0206 */
[----:B------:R-:W-:-:S04]  /*1f70*/  IMAD.U32 R3, RZ, RZ, UR4 ;  /* 0x00000004ff037e24 */ /* 0x000fc8000f8e00ff */
[----:B------:R-:W-:-:S04]  /*1f80*/  IMAD R0, R3, 0x8, R6 ;  /* 0x0000000803007824 */ /* 0x000fc800078e0206 */
[----:B------:R-:W-:-:S05]  /*1f90*/  VIADD R0, R0, 0x38 ;  /* 0x0000003800007836 */ /* 0x000fca0000000000 */
[----:B------:R-:W-:-:S04]  /*1fa0*/  PRMT R0, R19, 0x654, R0 ;  /* 0x0000065413007816 */ /* 0x000fc80000000000 */
[----:B------:R0:W-:Y:S03]  /*1fb0*/  SYNCS.ARRIVE.TRANS64.RED.A1T0 RZ, [R0+URZ], RZ ;  /* 0x000000ff00ff79a7 */ /* 0x0001e6000810043f */
.L_x_33:
[----:B------:R-:W-:Y:S05]  /*1fc0*/  BSYNC B0 ;  /* 0x0000000000007941 */ /* 0x000fea0003800000 */
.L_x_32:
[----:B------:R-:W-:Y:S05]  /*1fd0*/  @P0 BRA `(.L_x_30) ;  /* 0x0000000000040947 */ /* 0x000fea0003800000 */
[----:B------:R-:W-:Y:S01]  /*1fe0*/  BPT.TRAP 0x1 ;  /* 0x000000040000795c */ /* 0x000fe20000300000 */
.L_x_30:
[----:B------:R-:W-:Y:S01]  /*1ff0*/  UISETP.GE.U32.AND UP1, UPT, UR43, 0x7, UPT ;  /* 0x000000072b00788c */ /* 0x000fe2000bf26070 */
[----:B------:R-:W-:Y:S01]  /*2000*/  IMAD.SHL.U32 R3, R100, 0x80, RZ ;  /* 0x0000008064037824 */ /* 0x000fe200078e00ff */
[----:B------:R-:W-:Y:S01]  /*2010*/  UIADD3 UR41, UR43, UR41, URZ ;  /* 0x000000292b297290 */ /* 0x000fe2000fffe03f */
[----:B------:R-:W-:Y:S01]  /*2020*/  SHF.R.S32.HI R13, RZ, 0x1f, R99 ;  /* 0x0000001fff0d7819 */ /* 0x000fe20000011463 */
[----:B------:R-:W-:Y:S01]  /*2030*/  ULDC UR10, c[0x0][0x288] ;  /* 0x0000a200000a7ab9 */ /* 0x000fe20000000800 */
[----:B------:R-:W-:Y:S01]  /*2040*/  IMAD.SHL.U32 R7, R101, 0x80, RZ ;  /* 0x0000008065077824 */ /* 0x000fe200078e00ff */
[C---:B------:R-:W-:Y:S01]  /*2050*/  LOP3.LUT R8, R3.reuse, 0x6, R94, 0xf8, !PT ;  /* 0x0000000603087812 */ /* 0x040fe200078ef85e */
[----:B------:R-:W-:Y:S01]  /*2060*/  UISETP.GT.U32.AND UP0, UPT, UR41, 0x6, UPT ;  /* 0x000000062900788c */ /* 0x000fe2000bf04070 */
[----:B------:R-:W-:Y:S01]  /*2070*/  ISETP.GE.AND P0, PT, R3, UR10, PT ;  /* 0x0000000a03007c0c */ /* 0x000fe2000bf06270 */
[----:B------:R-:W-:Y:S01]  /*2080*/  ULDC.64 UR6, c[0x0][0x5d0] ;  /* 0x0001740000067ab9 */ /* 0x000fe20000000a00 */
[----:B------:R-:W-:Y:S01]  /*2090*/  ULDC UR11, c[0x0][0x284] ;  /* 0x0000a100000b7ab9 */ /* 0x000fe20000000800 */
[----:B------:R-:W-:Y:S01]  /*20a0*/  @UP1 UIMAD.WIDE.U32 UR4, UR41, 0x24924925, URZ ;  /* 0x24924925290418a5 */ /* 0x000fe2000f8e003f */
[----:B------:R-:W-:Y:S01]  /*20b0*/  SHF.R.S32.HI R9, RZ, 0x1f, R8 ;  /* 0x0000001fff097819 */ /* 0x000fe20000011408 */
[----:B0-----:R-:W-:Y:S01]  /*20c0*/  IMAD R0, R13, UR6, RZ ;  /* 0x000000060d007c24 */ /* 0x001fe2000f8e02ff */
[----:B------:R-:W-:Y:S01]  /*20d0*/  UISETP.LT.U32.AND UP0, UPT, UR43, 0x7, UP0 ;  /* 0x000000072b00788c */ /* 0x000fe20008701070 */
[----:B------:R-:W-:Y:S01]  /*20e0*/  ISETP.GE.OR P0, PT, R7, UR11, P0 ;  /* 0x0000000b07007c0c */ /* 0x000fe20008706670 */
[----:B------:R-:W-:Y:S01]  /*20f0*/  @UP1 UIADD3 UR4, UR41, -UR5, URZ ;  /* 0x8000000529041290 */ /* 0x000fe2000fffe03f */
[C---:B------:R-:W-:Y:S01]  /*2100*/  IMAD R11, R99.reuse, UR7, R0 ;  /* 0x00000007630b7c24 */ /* 0x040fe2000f8e0200 */
[----:B------:R-:W-:Y:S01]  /*2110*/  ULDC.64 UR8, c[0x0][0x5c8] ;  /* 0x0001720000087ab9 */ /* 0x000fe20000000a00 */
[----:B------:R-:W-:Y:S01]  /*2120*/  IMAD.WIDE.U32 R4, R99, UR6, R8 ;  /* 0x0000000663047c25 */ /* 0x000fe2000f8e0008 */
[----:B------:R-:W-:-:S02]  /*2130*/  USEL UR6, URZ, 0x1, !UP0 ;  /* 0x000000013f067887 */ /* 0x000fc4000c000000 */
[----:B------:R-:W-:Y:S01]  /*2140*/  @UP1 ULEA.HI UR4, UR4, UR5, URZ, 0x1f ;  /* 0x0000000504041291 */ /* 0x000fe2000f8ff83f */
[----:B------:R-:W-:Y:S01]  /*2150*/  IMAD.WIDE R100, R101, 0x80, R22 ;  /* 0x0000008065647825 */ /* 0x000fe200078e0216 */
[----:B------:R-:W-:Y:S02]  /*2160*/  ULOP3.LUT UR40, UR40, UR6, URZ, 0x3c, !UPT ;  /* 0x0000000628287292 */ /* 0x000fe4000f8e3c3f */
[----:B------:R-:W-:Y:S01]  /*2170*/  @UP1 USHF.R.U32.HI UR4, URZ, 0x2, UR4 ;  /* 0x000000023f041899 */ /* 0x000fe20008011604 */
[----:B------:R-:W-:Y:S02]  /*2180*/  IMAD.IADD R5, R5, 0x1, R11 ;  /* 0x0000000105057824 */ /* 0x000fe400078e020b */
[----:B------:R-:W-:Y:S01]  /*2190*/  IMAD R11, R101, UR8, RZ ;  /* 0x00000008650b7c24 */ /* 0x000fe2000f8e02ff */
[----:B------:R-:W-:Y:S01]  /*21a0*/  @UP1 ULOP3.LUT UR40, UR40, 0x1, UR4, 0x78, !UPT ;  /* 0x0000000128281892 */ /* 0x000fe2000f8e7804 */
[----:B------:R-:W-:-:S04]  /*21b0*/  IMAD.WIDE.U32 R104, R100, UR8, R4 ;  /* 0x0000000864687c25 */ /* 0x000fc8000f8e0004 */
[----:B------:R-:W-:Y:S02]  /*21c0*/  IMAD R11, R100, UR9, R11 ;  /* 0x00000009640b7c24 */ /* 0x000fe4000f8e020b */
[----:B------:R-:W-:Y:S01]  /*21d0*/  IMAD.MOV.U32 R0, RZ, RZ, -0x1 ;  /* 0xffffffffff007424 */ /* 0x000fe200078e00ff */
[----:B------:R-:W-:Y:S06]  /*21e0*/  @P0 BRA `(.L_x_34) ;  /* 0x0000004000040947 */ /* 0x000fec0003800000 */
[----:B-----5:R-:W-:Y:S01]  /*21f0*/  FSETP.NEU.AND P1, PT, R89, RZ, PT ;  /* 0x000000ff5900720b */ /* 0x020fe20003f2d000 */
[----:B------:R-:W-:Y:S01]  /*2200*/  IMAD.IADD R4, R93, 0x1, -R3 ;  /* 0x000000015d047824 */ /* 0x000fe200078e0a03 */
[----:B------:R-:W-:Y:S01]  /*2210*/  BSSY B0, `(.L_x_34) ;  /* 0x00003fe000007945 */ /* 0x000fe20003800000 */
[----:B------:R-:W-:Y:S02]  /*2220*/  IMAD.IADD R3, R98, 0x1, -R7 ;  /* 0x0000000162037824 */ /* 0x000fe400078e0a07 */
[----:B------:R-:W-:Y:S01]  /*2230*/  IMAD.IADD R115, R105, 0x1, R11 ;  /* 0x0000000169737824 */ /* 0x000fe200078e020b */
[----:B------:R-:W-:-:S04]  /*2240*/  ISETP.GT.AND P0, PT, R4, RZ, PT ;  /* 0x000000ff0400720c */ /* 0x000fc80003f04270 */
[----:B------:R-:W-:-:S03]  /*2250*/  ISETP.GT.AND P3, PT, R3, RZ, P0 ;  /* 0x000000ff0300720c */ /* 0x000fc60000764270 */
[----:B------:R-:W-:Y:S10]  /*2260*/  @!P1 BRA `(.L_x_35) ;  /* 0x0000002c00289947 */ /* 0x000ff40003800000 */
[----:B------:R-:W0:Y:S01]  /*2270*/  LDC.64 R108, c[0x0][0x5b8] ;  /* 0x00016e00ff6c7b82 */ /* 0x000e220000000a00 */
[----:B------:R-:W-:-:S07]  /*2280*/  ULDC.64 UR4, c[0x0][0x5c0] ;  /* 0x0001700000047ab9 */ /* 0x000fce0000000a00 */
[----:B------:R-:W1:Y:S08]  /*2290*/  LDC.64 R110, c[0x0][0x5b0] ;  /* 0x00016c00ff6e7b82 */ /* 0x000e700000000a00 */
[----:B------:R-:W2:Y:S01]  /*22a0*/  LDC.64 R112, c[0x0][0x5a8] ;  /* 0x00016a00ff707b82 */ /* 0x000ea20000000a00 */
[-C--:B0-----:R-:W-:Y:S02]  /*22b0*/  IMAD R6, R13, R108.reuse, RZ ;  /* 0x0000006c0d067224 */ /* 0x081fe400078e02ff */
[----:B------:R-:W-:-:S04]  /*22c0*/  IMAD.WIDE.U32 R106, R99, R108, R8 ;  /* 0x0000006c636a7225 */ /* 0x000fc800078e0008 */
[----:B------:R-:W-:Y:S02]  /*22d0*/  IMAD R105, R99, R109, R6 ;  /* 0x0000006d63697224 */ /* 0x000fe400078e0206 */
[-C--:B-1----:R-:W-:Y:S02]  /*22e0*/  IMAD R5, R101, R110.reuse, RZ ;  /* 0x0000006e65057224 */ /* 0x082fe400078e02ff */
[----:B------:R-:W-:Y:S02]  /*22f0*/  IMAD.IADD R13, R107, 0x1, R105 ;  /* 0x000000016b0d7824 */ /* 0x000fe400078e0269 */
[----:B------:R-:W-:Y:S02]  /*2300*/  IMAD.MOV.U32 R12, RZ, RZ, R106 ;  /* 0x000000ffff0c7224 */ /* 0x000fe400078e006a */
[C---:B------:R-:W-:Y:S02]  /*2310*/  IMAD R109, R100.reuse, R111, R5 ;  /* 0x0000006f646d7224 */ /* 0x040fe400078e0205 */
[----:B------:R-:W-:-:S04]  /*2320*/  IMAD.WIDE.U32 R6, R100, R110, R12 ;  /* 0x0000006e64067225 */ /* 0x000fc800078e000c */
[----:B------:R-:W-:Y:S01]  /*2330*/  IMAD.IADD R5, R7, 0x1, R109 ;  /* 0x0000000107057824 */ /* 0x000fe200078e026d */
[----:B--2---:R-:W-:-:S04]  /*2340*/  LEA R14, P1, R6, R112, 0x1 ;  /* 0x00000070060e7211 */ /* 0x004fc800078208ff */
[----:B------:R-:W-:-:S05]  /*2350*/  LEA.HI.X R15, R6, R113, R5, 0x1, P1 ;  /* 0x00000071060f7211 */ /* 0x000fca00008f0c05 */
[----:B------:R0:W2:Y:S01]  /*2360*/  @P3 LDG.E.LTC128B.U16 R5, desc[UR38][R14.64] ;  /* 0x000000260e053981 */ /* 0x0000a2000c1e1520 */
[----:B------:R-:W-:Y:S01]  /*2370*/  IMAD.WIDE.U32 R6, R100, R110, R8 ;  /* 0x0000006e64067225 */ /* 0x000fe200078e0008 */
[----:B------:R-:W-:Y:S03]  /*2380*/  BSSY B1, `(.L_x_36) ;  /* 0x0000013000017945 */ /* 0x000fe60003800000 */
[----:B------:R-:W-:Y:S02]  /*2390*/  IMAD.IADD R7, R109, 0x1, R7 ;  /* 0x000000016d077824 */ /* 0x000fe400078e0207 */
[----:B------:R-:W-:Y:S01]  /*23a0*/  IMAD.WIDE.U32 R20, R99, R108, R6 ;  /* 0x0000006c63147225 */ /* 0x000fe200078e0006 */
[----:B0-----:R-:W-:-:S03]  /*23b0*/  SHF.L.U64.HI R15, R110, 0x3, R111 ;  /* 0x000000036e0f7819 */ /* 0x001fc6000001026f */
[----:B------:R-:W-:Y:S01]  /*23c0*/  IMAD.IADD R7, R105, 0x1, R21 ;  /* 0x0000000169077824 */ /* 0x000fe200078e0215 */
[----:B------:R-:W-:Y:S01]  /*23d0*/  LEA R6, P4, R20, R112, 0x1 ;  /* 0x0000007014067211 */ /* 0x000fe200078808ff */
[----:B------:R-:W-:-:S03]  /*23e0*/  IMAD.SHL.U32 R14, R110, 0x8, RZ ;  /* 0x000000086e0e7824 */ /* 0x000fc600078e00ff */
[----:B------:R-:W-:Y:S01]  /*23f0*/  LEA.HI.X R7, R20, R113, R7, 0x1, P4 ;  /* 0x0000007114077211 */ /* 0x000fe200020f0c07 */
[----:B--2---:R-:W-:-:S05]  /*2400*/  HADD2.F32 R10, -RZ, R5.H0_H0 ;  /* 0x20000005ff0a7230 */ /* 0x004fca0000004100 */
[----:B------:R-:W-:Y:S01]  /*2410*/  FMUL R11, R10, R89 ;  /* 0x000000590a0b7220 */ /* 0x000fe20000400000 */
[----:B------:R-:W-:-:S03]  /*2420*/  LEA R10, P1, R104, UR4, 0x1 ;  /* 0x00000004680a7c11 */ /* 0x000fc6000f8208ff */
[----:B------:R-:W-:Y:S01]  /*2430*/  FFMA R24, R24, R88, R11 ;  /* 0x0000005818187223 */ /* 0x000fe2000000000b */
[----:B------:R-:W-:Y:S02]  /*2440*/  LEA.HI.X R11, R104, UR5, R115, 0x1, P1 ;  /* 0x00000005680b7c11 */ /* 0x000fe400088f0c73 */
[----:B------:R-:W-:Y:S02]  /*2450*/  ISETP.GT.AND P1, PT, R4, 0x1, PT ;  /* 0x000000010400780c */ /* 0x000fe40003f24270 */
[----:B------:R-:W-:Y:S02]  /*2460*/  F2FP.F16.F32.PACK_AB R24, RZ, R24 ;  /* 0x00000018ff18723e */ /* 0x000fe400000000ff */
[----:B------:R-:W-:-:S03]  /*2470*/  ISETP.GT.AND P2, PT, R3, RZ, P1 ;  /* 0x000000ff0300720c */ /* 0x000fc60000f44270 */
[----:B------:R0:W-:Y:S10]  /*2480*/  @P3 STG.E.U16 desc[UR38][R10.64], R24 ;  /* 0x000000180a003986 */ /* 0x0001f4000c101526 */
[----:B------:R-:W-:Y:S05]  /*2490*/  @!P2 BRA `(.L_x_37) ;  /* 0x000000000004a947 */ /* 0x000fea0003800000 */
[----:B------:R1:W5:Y:S02]  /*24a0*/  LDG.E.LTC128B.U16 R5, desc[UR38][R6.64+0x2] ;  /* 0x0000022606057981 */ /* 0x000364000c1e1520 */
.L_x_37:
[----:B------:R-:W-:Y:S05]  /*24b0*/  BSYNC B1 ;  /* 0x0000000000017941 */ /* 0x000fea0003800000 */
.L_x_36:
[----:B-----5:R-:W-:Y:S01]  /*24c0*/  HADD2.F32 R12, -RZ, R5.H0_H0 ;  /* 0x20000005ff0c7230 */ /* 0x020fe20000004100 */
[----:B------:R-:W-:Y:S01]  /*24d0*/  ISETP.GT.AND P0, PT, R3, 0x8, P0 ;  /* 0x000000080300780c */ /* 0x000fe20000704270 */
[----:B------:R-:W-:Y:S01]  /*24e0*/  IMAD.WIDE.U32 R20, R100, R110, R14 ;  /* 0x0000006e64147225 */ /* 0x000fe200078e000e */
[----:B0-----:R-:W-:-:S03]  /*24f0*/  PRMT R24, R5, 0x7610, R24 ;  /* 0x0000761005187816 */ /* 0x001fc60000000018 */
[----:B------:R-:W-:Y:S01]  /*2500*/  FMUL R12, R12, R89 ;  /* 0x000000590c0c7220 */ /* 0x000fe20000400000 */
[----:B------:R-:W-:Y:S01]  /*2510*/  IMAD.IADD R109, R109, 0x1, R21 ;  /* 0x000000016d6d7824 */ /* 0x000fe200078e0215 */
[----:B------:R-:W-:Y:S02]  /*2520*/  IADD3 R106, P3, R106, R20, RZ ;  /* 0x000000146a6a7210 */ /* 0x000fe40007f7e0ff */
[----:B------:R-:W-:-:S03]  /*2530*/  FFMA R12, R25, R88, R12 ;  /* 0x00000058190c7223 */ /* 0x000fc6000000000c */
[----:B------:R-:W-:Y:S01]  /*2540*/  IMAD.X R13, R109, 0x1, R13, P3 ;  /* 0x000000016d0d7824 */ /* 0x000fe200018e060d */
[C---:B------:R-:W-:Y:S02]  /*2550*/  LEA R14, P3, R106.reuse, R112, 0x1 ;  /* 0x000000706a0e7211 */ /* 0x040fe400078608ff */
[----:B------:R-:W-:Y:S02]  /*2560*/  F2FP.F16.F32.PACK_AB R12, RZ, R12 ;  /* 0x0000000cff0c723e */ /* 0x000fe400000000ff */
[----:B------:R-:W-:Y:S02]  /*2570*/  LEA.HI.X R15, R106, R113, R13, 0x1, P3 ;  /* 0x000000716a0f7211 */ /* 0x000fe400018f0c0d */
[----:B------:R-:W-:-:S05]  /*2580*/  PRMT R21, R12, 0x7610, R21 ;  /* 0x000076100c157816 */ /* 0x000fca0000000015 */
[----:B------:R0:W-:Y:S04]  /*2590*/  @P2 STG.E.U16 desc[UR38][R10.64+0x2], R21 ;  /* 0x000002150a002986 */ /* 0x0001e8000c101526 */
[----:B------:R-:W2:Y:S01]  /*25a0*/  @P0 LDG.E.LTC128B.U16 R24, desc[UR38][R14.64] ;  /* 0x000000260e180981 */ /* 0x000ea2000c1e1520 */
[----:B------:R-:W-:Y:S01]  /*25b0*/  IADD3 R20, P2, R8, R20, RZ ;  /* 0x0000001408147210 */ /* 0x000fe20007f5e0ff */
[----:B------:R-:W-:Y:S01]  /*25c0*/  BSSY B1, `(.L_x_38) ;  /* 0x0000011000017945 */ /* 0x000fe20003800000 */
[C---:B------:R-:W-:Y:S02]  /*25d0*/  SHF.L.U64.HI R13, R90.reuse, 0x1, R91 ;  /* 0x000000015a0d7819 */ /* 0x040fe4000001025b */
[----:B------:R-:W-:Y:S01]  /*25e0*/  ISETP.GT.AND P1, PT, R3, 0x8, P1 ;  /* 0x000000080300780c */ /* 0x000fe20000f24270 */
[----:B0-----:R-:W-:Y:S01]  /*25f0*/  IMAD.X R21, R9, 0x1, R109, P2 ;  /* 0x0000000109157824 */ /* 0x001fe200010e066d */
[----:B------:R-:W-:Y:S01]  /*2600*/  LEA R12, P2, R90, R10, 0x1 ;  /* 0x0000000a5a0c7211 */ /* 0x000fe200078408ff */
[----:B------:R-:W-:-:S04]  /*2610*/  IMAD.WIDE.U32 R20, R99, R108, R20 ;  /* 0x0000006c63147225 */ /* 0x000fc800078e0014 */
[----:B------:R-:W-:Y:S02]  /*2620*/  IMAD.X R13, R13, 0x1, R11, P2 ;  /* 0x000000010d0d7824 */ /* 0x000fe400010e060b */
[----:B------:R-:W-:Y:S02]  /*2630*/  IMAD.IADD R9, R105, 0x1, R21 ;  /* 0x0000000169097824 */ /* 0x000fe400078e0215 */
[----:B--2---:R-:W-:-:S05]  /*2640*/  HADD2.F32 R8, -RZ, R24.H0_H0 ;  /* 0x20000018ff087230 */ /* 0x004fca0000004100 */
[----:B------:R-:W-:Y:S01]  /*2650*/  FMUL R5, R8, R89 ;  /* 0x0000005908057220 */ /* 0x000fe20000400000 */
[----:B------:R-:W-:-:S03]  /*2660*/  LEA R8, P3, R20, R112, 0x1 ;  /* 0x0000007014087211 */ /* 0x000fc600078608ff */
[----:B------:R-:W-:Y:S01]  /*2670*/  FFMA R5, R26, R88, R5 ;  /* 0x000000581a057223 */ /* 0x000fe20000000005 */
[----:B------:R-:W-:-:S04]  /*2680*/  LEA.HI.X R9, R20, R113, R9, 0x1, P3 ;  /* 0x0000007114097211 */ /* 0x000fc800018f0c09 */
[----:B------:R-:W-:-:S05]  /*2690*/  F2FP.F16.F32.PACK_AB R5, RZ, R5 ;  /* 0x00000005ff05723e */ /* 0x000fca00000000ff */
[----:B------:R0:W-:Y:S01]  /*26a0*/  @P0 STG.E.U16 desc[UR38][R12.64], R5 ;  /* 0x000000050c000986 */ /* 0x0001e2000c101526 */
[----:B------:R-:W-:Y:S05]  /*26b0*/  @!P1 BRA `(.L_x_39) ;  /* 0x0000000000049947 */ /* 0x000fea0003800000 */
[----:B------:R2:W5:Y:S02]  /*26c0*/  LDG.E.LTC128B.U16 R24, desc[UR38][R8.64+0x2] ;  /* 0x0000022608187981 */ /* 0x000564000c1e1520 */
.L_x_39:
[----:B------:R-:W-:Y:S05]  /*26d0*/  BSYNC B1 ;  /* 0x0000000000017941 */ /* 0x000fea0003800000 */
.L_x_38:
[----:B-----5:R-:W-:Y:S01]  /*26e0*/  HADD2.F32 R14, -RZ, R24.H0_H0 ;  /* 0x20000018ff0e7230 */ /* 0x020fe20000004100 */
[----:B------:R-:W-:Y:S01]  /*26f0*/  ISETP.GT.AND P0, PT, R4, 0x8, PT ;  /* 0x000000080400780c */ /* 0x000fe20003f04270 */
[----:B------:R-:W-:Y:S03]  /*2700*/  BSSY B1, `(.L_x_40) ;  /* 0x0000008000017945 */ /* 0x000fe60003800000 */
[----:B------:R-:W-:Y:S01]  /*2710*/  FMUL R14, R14, R89 ;  /* 0x000000590e0e7220 */ /* 0x000fe20000400000 */
[----:B------:R-:W-:-:S03]  /*2720*/  ISETP.GT.AND P2, PT, R3, RZ, P0 ;  /* 0x000000ff0300720c */ /* 0x000fc60000744270 */
[----:B------:R-:W-:-:S05]  /*2730*/  FFMA R14, R27, R88, R14 ;  /* 0x000000581b0e7223 */ /* 0x000fca000000000e */
[----:B------:R-:W-:-:S05]  /*2740*/  F2FP.F16.F32.PACK_AB R14, RZ, R14 ;  /* 0x0000000eff0e723e */ /* 0x000fca00000000ff */
[----:B------:R3:W-:Y:S01]  /*2750*/  @P1 STG.E.U16 desc[UR38][R12.64+0x2], R14 ;  /* 0x0000020e0c001986 */ /* 0x0007e2000c101526 */
[----:B------:R-:W-:Y:S05]  /*2760*/  @!P2 BRA `(.L_x_41) ;  /* 0x000000000004a947 */ /* 0x000fea0003800000 */
[----:B------:R4:W5:Y:S02]  /*2770*/  LDG.E.LTC128B.U16 R24, desc[UR38][R6.64+0x10] ;  /* 0x0000102606187981 */ /* 0x000964000c1e1520 */
.L_x_41:
[----:B------:R-:W-:Y:S05]  /*2780*/  BSYNC B1 ;  /* 0x0000000000017941 */ /* 0x000fea0003800000 */
.L_x_40:
[----:B---3-5:R-:W-:Y:S01]  /*2790*/  HADD2.F32 R14, -RZ, R24.H0_H0 ;  /* 0x20000018ff0e7230 */ /* 0x028fe20000004100 */
[----:B------:R-:W-:Y:S01]  /*27a0*/  ISETP.GT.AND P1, PT, R4, 0x9, PT ;  /* 0x000000090400780c */ /* 0x000fe20003f24270 */
[----:B------:R-:W-:Y:S03]  /*27b0*/  BSSY B1, `(.L_x_42) ;  /* 0x0000008000017945 */ /* 0x000fe60003800000 */
[----:B0-----:R-:W-:Y:S01]  /*27c0*/  FMUL R5, R14, R89 ;  /* 0x000000590e057220 */ /* 0x001fe20000400000 */
[----:B------:R-:W-:-:S03]  /*27d0*/  ISETP.GT.AND P3, PT, R3, RZ, P1 ;  /* 0x000000ff0300720c */ /* 0x000fc60000f64270 */
[----:B------:R-:W-:-:S05]  /*27e0*/  FFMA R5, R28, R88, R5 ;  /* 0x000000581c057223 */ /* 0x000fca0000000005 */
[----:B------:R-:W-:-:S05]  /*27f0*/  F2FP.F16.F32.PACK_AB R5, RZ, R5 ;  /* 0x00000005ff05723e */ /* 0x000fca00000000ff */
[----:B------:R0:W-:Y:S01]  /*2800*/  @P2 STG.E.U16 desc[UR38][R10.64+0x10], R5 ;  /* 0x000010050a002986 */ /* 0x0001e2000c101526 */
[----:B------:R-:W-:Y:S05]  /*2810*/  @!P3 BRA `(.L_x_43) ;  /* 0x000000000004b947 */ /* 0x000fea0003800000 */
[----:B------:R3:W5:Y:S02]  /*2820*/  LDG.E.LTC128B.U16 R24, desc[UR38][R6.64+0x12] ;  /* 0x0000122606187981 */ /* 0x000764000c1e1520 */
.L_x_43:
[----:B------:R-:W-:Y:S05]  /*2830*/  BSYNC B1 ;  /* 0x0000000000017941 */ /* 0x000fea0003800000 */
.L_x_42:
[----:B-----5:R-:W-:Y:S01]  /*2840*/  HADD2.F32 R14, -RZ, R24.H0_H0 ;  /* 0x20000018ff0e7230 */ /* 0x020fe20000004100 */
[----:B------:R-:W-:Y:S01]  /*2850*/  ISETP.GT.AND P0, PT, R3, 0x8, P0 ;  /* 0x000000080300780c */ /* 0x000fe20000704270 */
[----:B------:R-:W-:Y:S03]  /*2860*/  BSSY B1, `(.L_x_44) ;  /* 0x0000007000017945 */ /* 0x000fe60003800000 */
[----:B------:R-:W-:-:S04]  /*2870*/  FMUL R14, R14, R89 ;  /* 0x000000590e0e7220 */ /* 0x000fc80000400000 */
[----:B------:R-:W-:-:S05]  /*2880*/  FFMA R14, R29, R88, R14 ;  /* 0x000000581d0e7223 */ /* 0x000fca000000000e */
[----:B------:R-:W-:-:S05]  /*2890*/  F2FP.F16.F32.PACK_AB R14, RZ, R14 ;  /* 0x0000000eff0e723e */ /* 0x000fca00000000ff */
[----:B------:R0:W-:Y:S01]  /*28a0*/  @P3 STG.E.U16 desc[UR38][R10.64+0x12], R14 ;  /* 0x0000120e0a003986 */ /* 0x0001e2000c101526 */
[----:B------:R-:W-:Y:S05]  /*28b0*/  @!P0 BRA `(.L_x_45) ;  /* 0x0000000000048947 */ /* 0x000fea0003800000 */
[----:B------:R0:W5:Y:S02]  /*28c0*/  LDG.E.LTC128B.U16 R24, desc[UR38][R8.64+0x10] ;  /* 0x0000102608187981 */ /* 0x000164000c1e1520 */
.L_x_45:
[----:B------:R-:W-:Y:S05]  /*28d0*/  BSYNC B1 ;  /* 0x0000000000017941 */ /* 0x000fea0003800000 */
.L_x_44:
[----:B0----5:R-:W-:Y:S01]  /*28e0*/  HADD2.F32 R14, -RZ, R24.H0_H0 ;  /* 0x20000018ff0e7230 */ /* 0x021fe20000004100 */
        /* <DEDUP_REMOVED lines=8> */
.L_x_47:
[----:B------:R-:W-:Y:S05]  /*2970*/  BSYNC B1 ;  /* 0x0000000000017941 */ /* 0x000fea0003800000 */
.L_x_46:
        /* <DEDUP_REMOVED lines=10> */
.L_x_49:
[----:B------:R-:W-:Y:S05]  /*2a20*/  BSYNC B1 ;  /* 0x0000000000017941 */ /* 0x000fea0003800000 */
.L_x_48:
[----:B0----5:R-:W-:Y:S01]  /*2a30*/  HADD2.F32 R14, -RZ, R24.H0_H0 ;  /* 0x20000018ff0e7230 */ /* 0x021fe20000004100 */
        /* <DEDUP_REMOVED lines=9> */
.L_x_51:
[----:B------:R-:W-:Y:S05]  /*2ad0*/  BSYNC B1 ;  /* 0x0000000000017941 */ /* 0x000fea0003800000 */
.L_x_50:
        /* <DEDUP_REMOVED lines=9> */
.L_x_53:
[----:B------:R-:W-:Y:S05]  /*2b70*/  BSYNC B1 ;  /* 0x0000000000017941 */ /* 0x000fea0003800000 */
.L_x_52:
        /* <DEDUP_REMOVED lines=9> */
.L_x_55:
[----:B------:R-:W-:Y:S05]  /*2c10*/  BSYNC B1 ;  /* 0x0000000000017941 */ /* 0x000fea0003800000 */
.L_x_54:
        /* <DEDUP_REMOVED lines=10> */
.L_x_57:
[----:B------:R-:W-:Y:S05]  /*2cc0*/  BSYNC B1 ;  /* 0x0000000000017941 */ /* 0x000fea0003800000 */
.L_x_56:
        /* <DEDUP_REMOVED lines=10> */
.L_x_59:
[----:B------:R-:W-:Y:S05]  /*2d70*/  BSYNC B1 ;  /* 0x0000000000017941 */ /* 0x000fea0003800000 */
.L_x_58:
        /* <DEDUP_REMOVED lines=9> */
.L_x_61:
[----:B------:R-:W-:Y:S05]  /*2e10*/  BSYNC B1 ;  /* 0x0000000000017941 */ /* 0x000fea0003800000 */
.L_x_60:
        /* <DEDUP_REMOVED lines=9> */
.L_x_63:
[----:B------:R-:W-:Y:S05]  /*2eb0*/  BSYNC B1 ;  /* 0x0000000000017941 */ /* 0x000fea0003800000 */
.L_x_62:
        /* <DEDUP_REMOVED lines=10> */
.L_x_65:
[----:B------:R-:W-:Y:S05]  /*2f60*/  BSYNC B1 ;  /* 0x0000000000017941 */ /* 0x000fea0003800000 */
.L_x_64:
        /* <DEDUP_REMOVED lines=10> */
.L_x_67:
[----:B------:R-:W-:Y:S05]  /*3010*/  BSYNC B1 ;  /* 0x0000000000017941 */ /* 0x000fea0003800000 */
.L_x_66:
        /* <DEDUP_REMOVED lines=9> */
.L_x_69:
[----:B------:R-:W-:Y:S05]  /*30b0*/  BSYNC B1 ;  /* 0x0000000000017941 */ /* 0x000fea0003800000 */
.L_x_68:
        /* <DEDUP_REMOVED lines=9> */
.L_x_71:
[----:B------:R-:W-:Y:S05]  /*3150*/  BSYNC B1 ;  /* 0x0000000000017941 */ /* 0x000fea0003800000 */
.L_x_70:
        /* <DEDUP_REMOVED lines=10> */
.L_x_73:
[----:B------:R-:W-:Y:S05]  /*3200*/  BSYNC B1 ;  /* 0x0000000000017941 */ /* 0x000fea0003800000 */
.L_x_72:
        /* <DEDUP_REMOVED lines=10> */
.L_x_75:
[----:B------:R-:W-:Y:S05]  /*32b0*/  BSYNC B1 ;  /* 0x0000000000017941 */ /* 0x000fea0003800000 */
.L_x_74:
        /* <DEDUP_REMOVED lines=9> */
.L_x_77:
[----:B------:R-:W-:Y:S05]  /*3350*/  BSYNC B1 ;  /* 0x0000000000017941 */ /* 0x000fea0003800000 */
.L_x_76:
        /* <DEDUP_REMOVED lines=9> */
.L_x_79:
[----:B------:R-:W-:Y:S05]  /*33f0*/  BSYNC B1 ;  /* 0x0000000000017941 */ /* 0x000fea0003800000 */
.L_x_78:
        /* <DEDUP_REMOVED lines=10> */
.L_x_81:
[----:B------:R-:W-:Y:S05]  /*34a0*/  BSYNC B1 ;  /* 0x0000000000017941 */ /* 0x000fea0003800000 */
.L_x_80:
        /* <DEDUP_REMOVED lines=10> */
.L_x_83:
[----:B------:R-:W-:Y:S05]  /*3550*/  BSYNC B1 ;  /* 0x0000000000017941 */ /* 0x000fea0003800000 */
.L_x_82:
        /* <DEDUP_REMOVED lines=9> */
.L_x_85:
[----:B------:R-:W-:Y:S05]  /*35f0*/  BSYNC B1 ;  /* 0x0000000000017941 */ /* 0x000fea0003800000 */
.L_x_84:
        /* <DEDUP_REMOVED lines=9> */
.L_x_87:
[----:B------:R-:W-:Y:S05]  /*3690*/  BSYNC B1 ;  /* 0x0000000000017941 */ /* 0x000fea0003800000 */
.L_x_86:
        /* <DEDUP_REMOVED lines=10> */
.L_x_89:
[----:B------:R-:W-:Y:S05]  /*3740*/  BSYNC B1 ;  /* 0x0000000000017941 */ /* 0x000fea0003800000 */
.L_x_88:
        /* <DEDUP_REMOVED lines=10> */
.L_x_91:
[----:B------:R-:W-:Y:S05]  /*37f0*/  BSYNC B1 ;  /* 0x0000000000017941 */ /* 0x000fea0003800000 */
.L_x_90:
        /* <DEDUP_REMOVED lines=9> */
.L_x_93:
[----:B------:R-:W-:Y:S05]  /*3890*/  BSYNC B1 ;  /* 0x0000000000017941 */ /* 0x000fea0003800000 */
.L_x_92:
        /* <DEDUP_REMOVED lines=9> */
.L_x_95:
[----:B------:R-:W-:Y:S05]  /*3930*/  BSYNC B1 ;  /* 0x0000000000017941 */ /* 0x000fea0003800000 */
.L_x_94:
        /* <DEDUP_REMOVED lines=10> */
.L_x_97:
[----:B------:R-:W-:Y:S05]  /*39e0*/  BSYNC B1 ;  /* 0x0000000000017941 */ /* 0x000fea0003800000 */
.L_x_96:
        /* <DEDUP_REMOVED lines=10> */
.L_x_99:
[----:B------:R-:W-:Y:S05]  /*3a90*/  BSYNC B1 ;  /* 0x0000000000017941 */ /* 0x000fea0003800000 */
.L_x_98:
        /* <DEDUP_REMOVED lines=9> */
.L_x_101:
[----:B------:R-:W-:Y:S05]  /*3b30*/  BSYNC B1 ;  /* 0x0000000000017941 */ /* 0x000fea0003800000 */
.L_x_100:
        /* <DEDUP_REMOVED lines=9> */
.L_x_103:
[----:B------:R-:W-:Y:S05]  /*3bd0*/  BSYNC B1 ;  /* 0x0000000000017941 */ /* 0x000fea0003800000 */
.L_x_102:
        /* <DEDUP_REMOVED lines=10> */
.L_x_105:
[----:B------:R-:W-:Y:S05]  /*3c80*/  BSYNC B1 ;  /* 0x0000000000017941 */ /* 0x000fea0003800000 */
.L_x_104:
        /* <DEDUP_REMOVED lines=10> */
.L_x_107:
[----:B------:R-:W-:Y:S05]  /*3d30*/  BSYNC B1 ;  /* 0x0000000000017941 */ /* 0x000fea0003800000 */
.L_x_106:
        /* <DEDUP_REMOVED lines=9> */
.L_x_109:
[----:B------:R-:W-:Y:S05]  /*3dd0*/  BSYNC B1 ;  /* 0x0000000000017941 */ /* 0x000fea0003800000 */
.L_x_108:
        /* <DEDUP_REMOVED lines=9> */
.L_x_111:
[----:B------:R-:W-:Y:S05]  /*3e70*/  BSYNC B1 ;  /* 0x0000000000017941 */ /* 0x000fea0003800000 */
.L_x_110:
        /* <DEDUP_REMOVED lines=10> */
.L_x_113:
[----:B------:R-:W-:Y:S05]  /*3f20*/  BSYNC B1 ;  /* 0x0000000000017941 */ /* 0x000fea0003800000 */
.L_x_112:
        /* <DEDUP_REMOVED lines=10> */
.L_x_115:
[----:B------:R-:W-:Y:S05]  /*3fd0*/  BSYNC B1 ;  /* 0x0000000000017941 */ /* 0x000fea0003800000 */
.L_x_114:
        /* <DEDUP_REMOVED lines=9> */
.L_x_117:
[----:B------:R-:W-:Y:S05]  /*4070*/  BSYNC B1 ;  /* 0x0000000000017941 */ /* 0x000fea0003800000 */
.L_x_116:
        /* <DEDUP_REMOVED lines=9> */
.L_x_119:
[----:B------:R-:W-:Y:S05]  /*4110*/  BSYNC B1 ;  /* 0x0000000000017941 */ /* 0x000fea0003800000 */
.L_x_118:
        /* <DEDUP_REMOVED lines=10> */
.L_x_121:
[----:B------:R-:W-:Y:S05]  /*41c0*/  BSYNC B1 ;  /* 0x0000000000017941 */ /* 0x000fea0003800000 */
.L_x_120:
        /* <DEDUP_REMOVED lines=10> */
.L_x_123:
[----:B------:R-:W-:Y:S05]  /*4270*/  BSYNC B1 ;  /* 0x0000000000017941 */ /* 0x000fea0003800000 */
.L_x_122:
        /* <DEDUP_REMOVED lines=9> */
.L_x_125:
[----:B------:R-:W-:Y:S05]  /*4310*/  BSYNC B1 ;  /* 0x0000000000017941 */ /* 0x000fea0003800000 */
.L_x_124:
        /* <DEDUP_REMOVED lines=9> */
.L_x_127:
[----:B------:R-:W-:Y:S05]  /*43b0*/  BSYNC B1 ;  /* 0x0000000000017941 */ /* 0x000fea0003800000 */
.L_x_126:
        /* <DEDUP_REMOVED lines=10> */
.L_x_129:
[----:B------:R-:W-:Y:S05]  /*4460*/  BSYNC B1 ;  /* 0x0000000000017941 */ /* 0x000fea0003800000 */
.L_x_128:
        /* <DEDUP_REMOVED lines=10> */
.L_x_131:
[----:B------:R-:W-:Y:S05]  /*4510*/  BSYNC B1 ;  /* 0x0000000000017941 */ /* 0x000fea0003800000 */
.L_x_130:
        /* <DEDUP_REMOVED lines=9> */
.L_x_133:
[----:B------:R-:W-:Y:S05]  /*45b0*/  BSYNC B1 ;  /* 0x0000000000017941 */ /* 0x000fea0003800000 */
.L_x_132:
        /* <DEDUP_REMOVED lines=9> */
.L_x_135:
[----:B------:R-:W-:Y:S05]  /*4650*/  BSYNC B1 ;  /* 0x0000000000017941 */ /* 0x000fea0003800000 */
.L_x_134:
        /* <DEDUP_REMOVED lines=10> */
.L_x_137:
[----:B------:R-:W-:Y:S05]  /*4700*/  BSYNC B1 ;  /* 0x0000000000017941 */ /* 0x000fea0003800000 */
.L_x_136:
        /* <DEDUP_REMOVED lines=10> */
.L_x_139:
[----:B------:R-:W-:Y:S05]  /*47b0*/  BSYNC B1 ;  /* 0x0000000000017941 */ /* 0x000fea0003800000 */
.L_x_138:
        /* <DEDUP_REMOVED lines=9> */
.L_x_141:
[----:B------:R-:W-:Y:S05]  /*4850*/  BSYNC B1 ;  /* 0x0000000000017941 */ /* 0x000fea0003800000 */
.L_x_140:
        /* <DEDUP_REMOVED lines=9> */
.L_x_143:
[----:B------:R-:W-:Y:S05]  /*48f0*/  BSYNC B1 ;  /* 0x0000000000017941 */ /* 0x000fea0003800000 */
.L_x_142:
        /* <DEDUP_REMOVED lines=10> */
.L_x_145:
[----:B------:R-:W-:Y:S05]  /*49a0*/  BSYNC B1 ;  /* 0x0000000000017941 */ /* 0x000fea0003800000 */
.L_x_144:
        /* <DEDUP_REMOVED lines=10> */
.L_x_147:
[----:B------:R-:W-:Y:S05]  /*4a50*/  BSYNC B1 ;  /* 0x0000000000017941 */ /* 0x000fea0003800000 */
.L_x_146:
        /* <DEDUP_REMOVED lines=9> */
.L_x_149:
[----:B------:R-:W-:Y:S05]  /*4af0*/  BSYNC B1 ;  /* 0x0000000000017941 */ /* 0x000fea0003800000 */
.L_x_148:
        /* <DEDUP_REMOVED lines=9> */
.L_x_151:
[----:B------:R-:W-:Y:S05]  /*4b90*/  BSYNC B1 ;  /* 0x0000000000017941 */ /* 0x000fea0003800000 */
.L_x_150:
        /* <DEDUP_REMOVED lines=10> */
.L_x_153:
[----:B------:R-:W-:Y:S05]  /*4c40*/  BSYNC B1 ;  /* 0x0000000000017941 */ /* 0x000fea0003800000 */
.L_x_152:
[----:B0----5:R-:W-:Y:S01]  /*4c50*/  HADD2.F32 R14, -RZ, R24.H0_H0 ;  /* 0x20000018ff0e7230 */ /* 0x021fe20000004100 */
[----:B------:R-:W-:Y:S01]  /*4c60*/  ISETP.GT.AND P1, PT, R4, 0x79, PT ;  /* 0x000000790400780c */ /* 0x000fe20003f24270 */
[----:B------:R-:W-:Y:S01]  /*4c70*/  @P2 IMAD.MOV.U32 R4, RZ, RZ, R10 ;  /* 0x000000ffff042224 */ /* 0x000fe200078e000a */
[----:B------:R-:W-:Y:S02]  /*4c80*/  BSSY B1, `(.L_x_154) ;  /* 0x000000a000017945 */ /* 0x000fe40003800000 */
[----:B------:R-:W-:Y:S01]  /*4c90*/  FMUL R5, R14, R89 ;  /* 0x000000590e057220 */ /* 0x000fe20000400000 */
[----:B------:R-:W-:-:S03]  /*4ca0*/  ISETP.GT.AND P3, PT, R3, RZ, P1 ;  /* 0x000000ff0300720c */ /* 0x000fc60000f64270 */
[----:B------:R-:W-:-:S05]  /*4cb0*/  FFMA R5, R84, R88, R5 ;  /* 0x0000005854057223 */ /* 0x000fca0000000005 */
[----:B------:R-:W-:-:S04]  /*4cc0*/  F2FP.F16.F32.PACK_AB R5, RZ, R5 ;  /* 0x00000005ff05723e */ /* 0x000fc800000000ff */
[----:B------:R-:W-:Y:S01]  /*4cd0*/  PRMT R14, R5, 0x7610, R14 ;  /* 0x00007610050e7816 */ /* 0x000fe2000000000e */
[----:B------:R-:W-:-:S05]  /*4ce0*/  @P2 IMAD.MOV.U32 R5, RZ, RZ, R11 ;  /* 0x000000ffff052224 */ /* 0x000fca00078e000b */
[----:B------:R0:W-:Y:S01]  /*4cf0*/  @P2 STG.E.U16 desc[UR38][R4.64+0xf0], R14 ;  /* 0x0000f00e04002986 */ /* 0x0001e2000c101526 */
[----:B------:R-:W-:Y:S05]  /*4d00*/  @!P3 BRA `(.L_x_155) ;  /* 0x000000000004b947 */ /* 0x000fea0003800000 */
[----:B------:R0:W5:Y:S02]  /*4d10*/  LDG.E.LTC128B.U16 R24, desc[UR38][R6.64+0xf2] ;  /* 0x0000f22606187981 */ /* 0x000164000c1e1520 */
.L_x_155:
[----:B------:R-:W-:Y:S05]  /*4d20*/  BSYNC B1 ;  /* 0x0000000000017941 */ /* 0x000fea0003800000 */
.L_x_154:
        /* <DEDUP_REMOVED lines=9> */
.L_x_157:
[----:B------:R-:W-:Y:S05]  /*4dc0*/  BSYNC B1 ;  /* 0x0000000000017941 */ /* 0x000fea0003800000 */
.L_x_156:
[----:B0----5:R-:W-:Y:S01]  /*4dd0*/  HADD2.F32 R4, -RZ, R24.H0_H0 ;  /* 0x20000018ff047230 */ /* 0x021fe20000004100 */
[----:B------:R-:W-:Y:S01]  /*4de0*/  ISETP.GT.AND P1, PT, R3, 0x8, P1 ;  /* 0x000000080300780c */ /* 0x000fe20000f24270 */
[----:B------:R-:W-:Y:S03]  /*4df0*/  BSSY B1, `(.L_x_158) ;  /* 0x000000a000017945 */ /* 0x000fe60003800000 */
[----:B------:R-:W-:Y:S01]  /*4e00*/  FMUL R5, R4, R89 ;  /* 0x0000005904057220 */ /* 0x000fe20000400000 */
[----:B------:R-:W-:-:S03]  /*4e10*/  @P0 IMAD.MOV.U32 R4, RZ, RZ, R12 ;  /* 0x000000ffff040224 */ /* 0x000fc600078e000c */
[----:B------:R-:W-:-:S05]  /*4e20*/  FFMA R5, R86, R88, R5 ;  /* 0x0000005856057223 */ /* 0x000fca0000000005 */
[----:B------:R-:W-:-:S04]  /*4e30*/  F2FP.F16.F32.PACK_AB R5, RZ, R5 ;  /* 0x00000005ff05723e */ /* 0x000fc800000000ff */
[----:B-1-34-:R-:W-:Y:S01]  /*4e40*/  PRMT R6, R5, 0x7610, R6 ;  /* 0x0000761005067816 */ /* 0x01afe20000000006 */
[----:B------:R-:W-:-:S05]  /*4e50*/  @P0 IMAD.MOV.U32 R5, RZ, RZ, R13 ;  /* 0x000000ffff050224 */ /* 0x000fca00078e000d */
[----:B------:R0:W-:Y:S01]  /*4e60*/  @P0 STG.E.U16 desc[UR38][R4.64+0xf0], R6 ;  /* 0x0000f00604000986 */ /* 0x0001e2000c101526 */
[----:B------:R-:W-:Y:S05]  /*4e70*/  @!P1 BRA `(.L_x_159) ;  /* 0x0000000000049947 */ /* 0x000fea0003800000 */
[----:B------:R1:W5:Y:S02]  /*4e80*/  LDG.E.LTC128B.U16 R24, desc[UR38][R8.64+0xf2] ;  /* 0x0000f22608187981 */ /* 0x000364000c1e1520 */
.L_x_159:
[----:B------:R-:W-:Y:S05]  /*4e90*/  BSYNC B1 ;  /* 0x0000000000017941 */ /* 0x000fea0003800000 */
.L_x_158:
[----:B------:R-:W-:Y:S05]  /*4ea0*/  @!P1 BRA `(.L_x_160) ;  /* 0x0000001000d09947 */ /* 0x000fea0003800000 */
[----:B-----5:R-:W-:-:S05]  /*4eb0*/  HADD2.F32 R24, -RZ, R24.H0_H0 ;  /* 0x20000018ff187230 */ /* 0x020fca0000004100 */
[----:B------:R-:W-:-:S04]  /*4ec0*/  FMUL R24, R24, R89 ;  /* 0x0000005918187220 */ /* 0x000fc80000400000 */
[----:B------:R-:W-:-:S05]  /*4ed0*/  FFMA R24, R87, R88, R24 ;  /* 0x0000005857187223 */ /* 0x000fca0000000018 */
[----:B------:R-:W-:-:S05]  /*4ee0*/  F2FP.F16.F32.PACK_AB R24, RZ, R24 ;  /* 0x00000018ff18723e */ /* 0x000fca00000000ff */
[----:B------:R3:W-:Y:S01]  /*4ef0*/  STG.E.U16 desc[UR38][R12.64+0xf2], R24 ;  /* 0x0000f2180c007986 */ /* 0x0007e2000c101526 */
[----:B------:R-:W-:Y:S05]  /*4f00*/  BRA `(.L_x_160) ;  /* 0x0000001000b87947 */ /* 0x000fea0003800000 */
.L_x_35:
[----:B------:R-:W-:Y:S01]  /*4f10*/  ISETP.GT.AND P2, PT, R4, 0x1, PT ;  /* 0x000000010400780c */ /* 0x000fe20003f44270 */
[----:B------:R-:W-:Y:S01]  /*4f20*/  ULDC.64 UR4, c[0x0][0x5c0] ;  /* 0x0001700000047ab9 */ /* 0x000fe20000000a00 */
[-C--:B------:R-:W-:Y:S01]  /*4f30*/  FMUL R24, R24, R88.reuse ;  /* 0x0000005818187220 */ /* 0x080fe20000400000 */
[-C--:B------:R-:W-:Y:S01]  /*4f40*/  FMUL R25, R25, R88.reuse ;  /* 0x0000005819197220 */ /* 0x080fe20000400000 */
[----:B------:R-:W-:Y:S01]  /*4f50*/  ISETP.GT.AND P1, PT, R3, RZ, P2 ;  /* 0x000000ff0300720c */ /* 0x000fe20001724270 */
[-C--:B------:R-:W-:Y:S01]  /*4f60*/  FMUL R26, R26, R88.reuse ;  /* 0x000000581a1a7220 */ /* 0x080fe20000400000 */
[----:B------:R-:W-:Y:S01]  /*4f70*/  LEA R6, P4, R104, UR4, 0x1 ;  /* 0x0000000468067c11 */ /* 0x000fe2000f8808ff */
[----:B------:R-:W-:Y:S01]  /*4f80*/  FMUL R27, R27, R88 ;  /* 0x000000581b1b7220 */ /* 0x000fe20000400000 */
[----:B------:R-:W-:Y:S01]  /*4f90*/  F2FP.F16.F32.PACK_AB R24, RZ, R24 ;  /* 0x00000018ff18723e */ /* 0x000fe200000000ff */
[-C--:B------:R-:W-:Y:S01]  /*4fa0*/  FMUL R28, R28, R88.reuse ;  /* 0x000000581c1c7220 */ /* 0x080fe20000400000 */
[----:B------:R-:W-:Y:S01]  /*4fb0*/  LEA.HI.X R7, R104, UR5, R115, 0x1, P4 ;  /* 0x0000000568077c11 */ /* 0x000fe2000a0f0c73 */
[-C--:B------:R-:W-:Y:S01]  /*4fc0*/  FMUL R29, R29, R88.reuse ;  /* 0x000000581d1d7220 */ /* 0x080fe20000400000 */
[----:B------:R-:W-:Y:S01]  /*4fd0*/  F2FP.F16.F32.PACK_AB R25, RZ, R25 ;  /* 0x00000019ff19723e */ /* 0x000fe200000000ff */
[-C--:B------:R-:W-:Y:S01]  /*4fe0*/  FMUL R30, R30, R88.reuse ;  /* 0x000000581e1e7220 */ /* 0x080fe20000400000 */
[----:B------:R-:W-:Y:S01]  /*4ff0*/  ISETP.GT.AND P2, PT, R3, 0x8, P2 ;  /* 0x000000080300780c */ /* 0x000fe20001744270 */
[----:B------:R-:W-:Y:S01]  /*5000*/  @P3 STG.E.U16 desc[UR38][R6.64], R24 ;  /* 0x0000001806003986 */ /* 0x000fe2000c101526 */
[C---:B------:R-:W-:Y:S01]  /*5010*/  SHF.L.U64.HI R5, R90.reuse, 0x1, R91 ;  /* 0x000000015a057819 */ /* 0x040fe2000001025b */
[----:B------:R-:W-:Y:S01]  /*5020*/  FMUL R31, R31, R88 ;  /* 0x000000581f1f7220 */ /* 0x000fe20000400000 */
[----:B------:R-:W-:Y:S01]  /*5030*/  LEA R8, P3, R90, R6, 0x1 ;  /* 0x000000065a087211 */ /* 0x000fe200078608ff */
[----:B------:R-:W-:Y:S01]  /*5040*/  @P1 STG.E.U16 desc[UR38][R6.64+0x2], R25 ;  /* 0x0000021906001986 */ /* 0x000fe2000c101526 */
[----:B------:R-:W-:Y:S01]  /*5050*/  ISETP.GT.AND P1, PT, R3, 0x8, P0 ;  /* 0x000000080300780c */ /* 0x000fe20000724270 */
[----:B------:R-:W-:Y:S01]  /*5060*/  FMUL R32, R32, R88 ;  /* 0x0000005820207220 */ /* 0x000fe20000400000 */
[----:B------:R-:W-:Y:S01]  /*5070*/  F2FP.F16.F32.PACK_AB R26, RZ, R26 ;  /* 0x0000001aff1a723e */ /* 0x000fe200000000ff */
[----:B------:R-:W-:Y:S01]  /*5080*/  IMAD.X R9, R5, 0x1, R7, P3 ;  /* 0x0000000105097824 */ /* 0x000fe200018e0607 */
[----:B------:R-:W-:Y:S01]  /*5090*/  F2FP.F16.F32.PACK_AB R27, RZ, R27 ;  /* 0x0000001bff1b723e */ /* 0x000fe200000000ff */
[-C--:B------:R-:W-:Y:S01]  /*50a0*/  FMUL R33, R33, R88.reuse ;  /* 0x0000005821217220 */ /* 0x080fe20000400000 */
[----:B------:R-:W-:Y:S01]  /*50b0*/  ISETP.GT.AND P0, PT, R4, 0x8, PT ;  /* 0x000000080400780c */ /* 0x000fe20003f04270 */
[----:B------:R-:W-:Y:S01]  /*50c0*/  FMUL R34, R34, R88 ;  /* 0x0000005822227220 */ /* 0x000fe20000400000 */
[----:B------:R-:W-:Y:S01]  /*50d0*/  F2FP.F16.F32.PACK_AB R28, RZ, R28 ;  /* 0x0000001cff1c723e */ /* 0x000fe200000000ff */
[-C--:B------:R-:W-:Y:S01]  /*50e0*/  FMUL R35, R35, R88.reuse ;  /* 0x0000005823237220 */ /* 0x080fe20000400000 */
[C---:B------:R-:W-:Y:S01]  /*50f0*/  ISETP.GT.AND P4, PT, R3.reuse, RZ, P0 ;  /* 0x000000ff0300720c */ /* 0x040fe20000784270 */
[-C--:B------:R-:W-:Y:S01]  /*5100*/  FMUL R36, R36, R88.reuse ;  /* 0x0000005824247220 */ /* 0x080fe20000400000 */
[----:B------:R-:W-:Y:S01]  /*5110*/  F2FP.F16.F32.PACK_AB R29, RZ, R29 ;  /* 0x0000001dff1d723e */ /* 0x000fe200000000ff */
[----:B------:R-:W-:Y:S01]  /*5120*/  @P1 STG.E.U16 desc[UR38][R8.64], R26 ;  /* 0x0000001a08001986 */ /* 0x000fe2000c101526 */
[----:B------:R-:W-:Y:S01]  /*5130*/  ISETP.GT.AND P1, PT, R3, 0x8, P0 ;  /* 0x000000080300780c */ /* 0x000fe20000724270 */
[----:B------:R-:W-:Y:S01]  /*5140*/  FMUL R37, R37, R88 ;  /* 0x0000005825257220 */ /* 0x000fe20000400000 */
[----:B------:R-:W-:Y:S01]  /*5150*/  F2FP.F16.F32.PACK_AB R30, RZ, R30 ;  /* 0x0000001eff1e723e */ /* 0x000fe200000000ff */
[----:B------:R-:W-:Y:S01]  /*5160*/  @P2 STG.E.U16 desc[UR38][R8.64+0x2], R27 ;  /* 0x0000021b08002986 */ /* 0x000fe2000c101526 */
[----:B------:R-:W-:Y:S01]  /*5170*/  ISETP.GT.AND P2, PT, R4, 0x9, PT ;  /* 0x000000090400780c */ /* 0x000fe20003f44270 */
[-C--:B------:R-:W-:Y:S01]  /*5180*/  FMUL R38, R38, R88.reuse ;  /* 0x0000005826267220 */ /* 0x080fe20000400000 */
[----:B------:R-:W-:Y:S01]  /*5190*/  F2FP.F16.F32.PACK_AB R31, RZ, R31 ;  /* 0x0000001fff1f723e */ /* 0x000fe200000000ff */
[-C--:B------:R-:W-:Y:S01]  /*51a0*/  FMUL R39, R39, R88.reuse ;  /* 0x0000005827277220 */ /* 0x080fe20000400000 */
[C---:B------:R-:W-:Y:S01]  /*51b0*/  ISETP.GT.AND P3, PT, R3.reuse, RZ, P2 ;  /* 0x000000ff0300720c */ /* 0x040fe20001764270 */
[----:B------:R-:W-:Y:S01]  /*51c0*/  @P4 STG.E.U16 desc[UR38][R6.64+0x10], R28 ;  /* 0x0000101c06004986 */ /* 0x000fe2000c101526 */
[----:B------:R-:W-:Y:S01]  /*51d0*/  ISETP.GT.AND P2, PT, R3, 0x8, P2 ;  /* 0x000000080300780c */ /* 0x000fe20001744270 */
[-C--:B------:R-:W-:Y:S01]  /*51e0*/  FMUL R40, R40, R88.reuse ;  /* 0x0000005828287220 */ /* 0x080fe20000400000 */
[----:B------:R-:W-:Y:S01]  /*51f0*/  ISETP.GT.AND P0, PT, R4, 0x10, PT ;  /* 0x000000100400780c */ /* 0x000fe20003f04270 */
[----:B------:R-:W-:Y:S01]  /*5200*/  FMUL R41, R41, R88 ;  /* 0x0000005829297220 */ /* 0x000fe20000400000 */
[----:B------:R-:W-:Y:S01]  /*5210*/  F2FP.F16.F32.PACK_AB R32, RZ, R32 ;  /* 0x00000020ff20723e */ /* 0x000fe200000000ff */
[-C--:B------:R-:W-:Y:S01]  /*5220*/  FMUL R42, R42, R88.reuse ;  /* 0x000000582a2a7220 */ /* 0x080fe20000400000 */
[----:B------:R-:W-:Y:S01]  /*5230*/  ISETP.GT.AND P4, PT, R3, RZ, P0 ;  /* 0x000000ff0300720c */ /* 0x000fe20000784270 */
[-C--:B------:R-:W-:Y:S01]  /*5240*/  FMUL R43, R43, R88.reuse ;  /* 0x000000582b2b7220 */ /* 0x080fe20000400000 */
[----:B------:R-:W-:Y:S01]  /*5250*/  F2FP.F16.F32.PACK_AB R33, RZ, R33 ;  /* 0x00000021ff21723e */ /* 0x000fe200000000ff */
[----:B------:R-:W-:Y:S01]  /*5260*/  FMUL R44, R44, R88 ;  /* 0x000000582c2c7220 */ /* 0x000fe20000400000 */
[----:B------:R-:W-:Y:S01]  /*5270*/  F2FP.F16.F32.PACK_AB R34, RZ, R34 ;  /* 0x00000022ff22723e */ /* 0x000fe200000000ff */
[----:B------:R-:W-:Y:S01]  /*5280*/  @P3 STG.E.U16 desc[UR38][R6.64+0x12], R29 ;  /* 0x0000121d06003986 */ /* 0x000fe2000c101526 */
[----:B------:R-:W-:Y:S01]  /*5290*/  ISETP.GT.AND P3, PT, R4, 0x11, PT ;  /* 0x000000110400780c */ /* 0x000fe20003f64270 */
[-C--:B------:R-:W-:Y:S01]  /*52a0*/  FMUL R45, R45, R88.reuse ;  /* 0x000000582d2d7220 */ /* 0x080fe20000400000 */
[----:B------:R-:W-:Y:S01]  /*52b0*/  F2FP.F16.F32.PACK_AB R35, RZ, R35 ;  /* 0x00000023ff23723e */ /* 0x000fe200000000ff */
[----:B------:R-:W-:Y:S01]  /*52c0*/  @P1 STG.E.U16 desc[UR38][R8.64+0x10], R30 ;  /* 0x0000101e08001986 */ /* 0x000fe2000c101526 */
[C---:B------:R-:W-:Y:S01]  /*52d0*/  ISETP.GT.AND P1, PT, R3.reuse, 0x8, P0 ;  /* 0x000000080300780c */ /* 0x040fe20000724270 */
[-C--:B------:R-:W-:Y:S01]  /*52e0*/  FMUL R46, R46, R88.reuse ;  /* 0x000000582e2e7220 */ /* 0x080fe20000400000 */
[----:B------:R-:W-:Y:S01]  /*52f0*/  ISETP.GT.AND P0, PT, R4, 0x18, PT ;  /* 0x000000180400780c */ /* 0x000fe20003f04270 */
[----:B------:R-:W-:Y:S01]  /*5300*/  @P2 STG.E.U16 desc[UR38][R8.64+0x12], R31 ;  /* 0x0000121f08002986 */ /* 0x000fe2000c101526 */
[----:B------:R-:W-:Y:S01]  /*5310*/  ISETP.GT.AND P2, PT, R3, RZ, P3 ;  /* 0x000000ff0300720c */ /* 0x000fe20001f44270 */
[-C--:B------:R-:W-:Y:S01]  /*5320*/  FMUL R47, R47, R88.reuse ;  /* 0x000000582f2f7220 */ /* 0x080fe20000400000 */
[C---:B------:R-:W-:Y:S01]  /*5330*/  ISETP.GT.AND P3, PT, R3.reuse, 0x8, P3 ;  /* 0x000000080300780c */ /* 0x040fe20001f64270 */
[----:B------:R-:W-:Y:S01]  /*5340*/  @P4 STG.E.U16 desc[UR38][R6.64+0x20], R32 ;  /* 0x0000202006004986 */ /* 0x000fe2000c101526 */
[----:B------:R-:W-:Y:S01]  /*5350*/  ISETP.GT.AND P4, PT, R3, RZ, P0 ;  /* 0x000000ff0300720c */ /* 0x000fe20000784270 */
[----:B------:R-:W-:Y:S01]  /*5360*/  FMUL R48, R48, R88 ;  /* 0x0000005830307220 */ /* 0x000fe20000400000 */
[----:B------:R-:W-:Y:S01]  /*5370*/  F2FP.F16.F32.PACK_AB R36, RZ, R36 ;  /* 0x00000024ff24723e */ /* 0x000fe200000000ff */
[-C--:B------:R-:W-:Y:S01]  /*5380*/  FMUL R49, R49, R88.reuse ;  /* 0x0000005831317220 */ /* 0x080fe20000400000 */
[----:B------:R-:W-:Y:S01]  /*5390*/  F2FP.F16.F32.PACK_AB R37, RZ, R37 ;  /* 0x00000025ff25723e */ /* 0x000fe200000000ff */
[----:B------:R-:W-:Y:S01]  /*53a0*/  FMUL R50, R50, R88 ;  /* 0x0000005832327220 */ /* 0x000fe20000400000 */
[----:B------:R-:W-:Y:S01]  /*53b0*/  F2FP.F16.F32.PACK_AB R38, RZ, R38 ;  /* 0x00000026ff26723e */ /* 0x000fe200000000ff */
[----:B------:R-:W-:Y:S01]  /*53c0*/  FMUL R51, R51, R88 ;  /* 0x0000005833337220 */ /* 0x000fe20000400000 */
[----:B------:R-:W-:Y:S01]  /*53d0*/  F2FP.F16.F32.PACK_AB R39, RZ, R39 ;  /* 0x00000027ff27723e */ /* 0x000fe200000000ff */
[----:B------:R-:W-:Y:S01]  /*53e0*/  @P2 STG.E.U16 desc[UR38][R6.64+0x22], R33 ;  /* 0x0000222106002986 */ /* 0x000fe2000c101526 */
[----:B------:R-:W-:Y:S01]  /*53f0*/  F2FP.F16.F32.PACK_AB R40, RZ, R40 ;  /* 0x00000028ff28723e */ /* 0x000fe200000000ff */
[-C--:B------:R-:W-:Y:S01]  /*5400*/  FMUL R52, R52, R88.reuse ;  /* 0x0000005834347220 */ /* 0x080fe20000400000 */
[----:B------:R-:W-:Y:S01]  /*5410*/  F2FP.F16.F32.PACK_AB R41, RZ, R41 ;  /* 0x00000029ff29723e */ /* 0x000fe200000000ff */
[----:B------:R-:W-:Y:S01]  /*5420*/  @P1 STG.E.U16 desc[UR38][R8.64+0x20], R34 ;  /* 0x0000202208001986 */ /* 0x000fe2000c101526 */
[----:B------:R-:W-:Y:S01]  /*5430*/  ISETP.GT.AND P1, PT, R3, 0x8, P0 ;  /* 0x000000080300780c */ /* 0x000fe20000724270 */
[-C--:B------:R-:W-:Y:S01]  /*5440*/  FMUL R53, R53, R88.reuse ;  /* 0x0000005835357220 */ /* 0x080fe20000400000 */
[C---:B------:R-:W-:Y:S01]  /*5450*/  ISETP.GT.AND P0, PT, R4.reuse, 0x20, PT ;  /* 0x000000200400780c */ /* 0x040fe20003f04270 */
[----:B------:R-:W-:Y:S01]  /*5460*/  @P3 STG.E.U16 desc[UR38][R8.64+0x22], R35 ;  /* 0x0000222308003986 */ /* 0x000fe2000c101526 */
[----:B------:R-:W-:Y:S01]  /*5470*/  ISETP.GT.AND P3, PT, R4, 0x19, PT ;  /* 0x000000190400780c */ /* 0x000fe20003f64270 */
[----:B------:R-:W-:Y:S01]  /*5480*/  FMUL R54, R54, R88 ;  /* 0x0000005836367220 */ /* 0x000fe20000400000 */
[----:B------:R-:W-:Y:S01]  /*5490*/  F2FP.F16.F32.PACK_AB R42, RZ, R42 ;  /* 0x0000002aff2a723e */ /* 0x000fe200000000ff */
[----:B------:R-:W-:Y:S01]  /*54a0*/  @P4 STG.E.U16 desc[UR38][R6.64+0x30], R36 ;  /* 0x0000302406004986 */ /* 0x000fe2000c101526 */
[----:B------:R-:W-:Y:S01]  /*54b0*/  ISETP.GT.AND P2, PT, R3, RZ, P3 ;  /* 0x000000ff0300720c */ /* 0x000fe20001f44270 */
[-C--:B------:R-:W-:Y:S01]  /*54c0*/  FMUL R55, R55, R88.reuse ;  /* 0x0000005837377220 */ /* 0x080fe20000400000 */
[C---:B------:R-:W-:Y:S01]  /*54d0*/  ISETP.GT.AND P3, PT, R3.reuse, 0x8, P3 ;  /* 0x000000080300780c */ /* 0x040fe20001f64270 */
[-C--:B------:R-:W-:Y:S01]  /*54e0*/  FMUL R56, R56, R88.reuse ;  /* 0x0000005838387220 */ /* 0x080fe20000400000 */
[----:B------:R-:W-:Y:S01]  /*54f0*/  ISETP.GT.AND P4, PT, R3, RZ, P0 ;  /* 0x000000ff0300720c */ /* 0x000fe20000784270 */
[-C--:B------:R-:W-:Y:S01]  /*5500*/  FMUL R57, R57, R88.reuse ;  /* 0x0000005839397220 */ /* 0x080fe20000400000 */
[----:B------:R-:W-:Y:S01]  /*5510*/  F2FP.F16.F32.PACK_AB R43, RZ, R43 ;  /* 0x0000002bff2b723e */ /* 0x000fe200000000ff */
[----:B------:R-:W-:Y:S01]  /*5520*/  FMUL R58, R58, R88 ;  /* 0x000000583a3a7220 */ /* 0x000fe20000400000 */
[----:B------:R-:W-:Y:S01]  /*5530*/  F2FP.F16.F32.PACK_AB R44, RZ, R44 ;  /* 0x0000002cff2c723e */ /* 0x000fe200000000ff */
[-C--:B------:R-:W-:Y:S01]  /*5540*/  FMUL R59, R59, R88.reuse ;  /* 0x000000583b3b7220 */ /* 0x080fe20000400000 */
[----:B------:R-:W-:Y:S01]  /*5550*/  F2FP.F16.F32.PACK_AB R45, RZ, R45 ;  /* 0x0000002dff2d723e */ /* 0x000fe200000000ff */
[----:B------:R-:W-:Y:S01]  /*5560*/  FMUL R60, R60, R88 ;  /* 0x000000583c3c7220 */ /* 0x000fe20000400000 */
[----:B------:R-:W-:Y:S01]  /*5570*/  F2FP.F16.F32.PACK_AB R46, RZ, R46 ;  /* 0x0000002eff2e723e */ /* 0x000fe200000000ff */
[----:B------:R-:W-:Y:S01]  /*5580*/  @P2 STG.E.U16 desc[UR38][R6.64+0x32], R37 ;  /* 0x0000322506002986 */ /* 0x000fe2000c101526 */
[----:B------:R-:W-:Y:S01]  /*5590*/  F2FP.F16.F32.PACK_AB R47, RZ, R47 ;  /* 0x0000002fff2f723e */ /* 0x000fe200000000ff */
[----:B------:R-:W-:Y:S01]  /*55a0*/  FMUL R61, R61, R88 ;  /* 0x000000583d3d7220 */ /* 0x000fe20000400000 */
[----:B------:R-:W-:Y:S01]  /*55b0*/  F2FP.F16.F32.PACK_AB R48, RZ, R48 ;  /* 0x00000030ff30723e */ /* 0x000fe200000000ff */
[----:B------:R-:W-:Y:S01]  /*55c0*/  @P1 STG.E.U16 desc[UR38][R8.64+0x30], R38 ;  /* 0x0000302608001986 */ /* 0x000fe2000c101526 */
[----:B------:R-:W-:Y:S01]  /*55d0*/  ISETP.GT.AND P1, PT, R3, 0x8, P0 ;  /* 0x000000080300780c */ /* 0x000fe20000724270 */
[-C--:B------:R-:W-:Y:S01]  /*55e0*/  FMUL R62, R62, R88.reuse ;  /* 0x000000583e3e7220 */ /* 0x080fe20000400000 */
[C---:B------:R-:W-:Y:S01]  /*55f0*/  ISETP.GT.AND P0, PT, R4.reuse, 0x28, PT ;  /* 0x000000280400780c */ /* 0x040fe20003f04270 */
[----:B------:R-:W-:Y:S01]  /*5600*/  @P3 STG.E.U16 desc[UR38][R8.64+0x32], R39 ;  /* 0x0000322708003986 */ /* 0x000fe2000c101526 */
[----:B------:R-:W-:Y:S01]  /*5610*/  ISETP.GT.AND P3, PT, R4, 0x21, PT ;  /* 0x000000210400780c */ /* 0x000fe20003f64270 */
[-C--:B------:R-:W-:Y:S01]  /*5620*/  FMUL R63, R63, R88.reuse ;  /* 0x000000583f3f7220 */ /* 0x080fe20000400000 */
[----:B------:R-:W-:Y:S01]  /*5630*/  F2FP.F16.F32.PACK_AB R49, RZ, R49 ;  /* 0x00000031ff31723e */ /* 0x000fe200000000ff */
[----:B------:R-:W-:Y:S01]  /*5640*/  @P4 STG.E.U16 desc[UR38][R6.64+0x40], R40 ;  /* 0x0000402806004986 */ /* 0x000fe2000c101526 */
[C---:B------:R-:W-:Y:S01]  /*5650*/  ISETP.GT.AND P2, PT, R3.reuse, RZ, P3 ;  /* 0x000000ff0300720c */ /* 0x040fe20001f44270 */
[-C--:B------:R-:W-:Y:S01]  /*5660*/  FMUL R64, R64, R88.reuse ;  /* 0x0000005840407220 */ /* 0x080fe20000400000 */
[----:B------:R-:W-:Y:S01]  /*5670*/  ISETP.GT.AND P3, PT, R3, 0x8, P3 ;  /* 0x000000080300780c */ /* 0x000fe20001f64270 */
[-C--:B------:R-:W-:Y:S01]  /*5680*/  FMUL R65, R65, R88.reuse ;  /* 0x0000005841417220 */ /* 0x080fe20000400000 */
        /* <DEDUP_REMOVED lines=62> */
[----:B------:R-:W-:-:S02]  /*5a70*/  F2FP.F16.F32.PACK_AB R68, RZ, R68 ;  /* 0x00000044ff44723e */ /* 0x000fc400000000ff */
[----:B------:R-:W-:Y:S01]  /*5a80*/  F2FP.F16.F32.PACK_AB R69, RZ, R69 ;  /* 0x00000045ff45723e */ /* 0x000fe200000000ff */
[----:B------:R-:W-:Y:S01]  /*5a90*/  @P1 STG.E.U16 desc[UR38][R8.64+0x60], R50 ;  /* 0x0000603208001986 */ /* 0x000fe2000c101526 */
[C---:B------:R-:W-:Y:S02]  /*5aa0*/  ISETP.GT.AND P1, PT, R3.reuse, 0x8, P0 ;  /* 0x000000080300780c */ /* 0x040fe40000724270 */
[C---:B------:R-:W-:Y:S01]  /*5ab0*/  ISETP.GT.AND P0, PT, R4.reuse, 0x40, PT ;  /* 0x000000400400780c */ /* 0x040fe20003f04270 */
[----:B------:R-:W-:Y:S01]  /*5ac0*/  @P3 STG.E.U16 desc[UR38][R8.64+0x62], R51 ;  /* 0x0000623308003986 */ /* 0x000fe2000c101526 */
[----:B------:R-:W-:Y:S02]  /*5ad0*/  ISETP.GT.AND P3, PT, R4, 0x39, PT ;  /* 0x000000390400780c */ /* 0x000fe40003f64270 */
[----:B------:R-:W-:Y:S01]  /*5ae0*/  F2FP.F16.F32.PACK_AB R70, RZ, R70 ;  /* 0x00000046ff46723e */ /* 0x000fe200000000ff */
[----:B------:R-:W-:Y:S01]  /*5af0*/  @P4 STG.E.U16 desc[UR38][R6.64+0x70], R52 ;  /* 0x0000703406004986 */ /* 0x000fe2000c101526 */
[----:B------:R-:W-:-:S02]  /*5b00*/  ISETP.GT.AND P2, PT, R3, RZ, P3 ;  /* 0x000000ff0300720c */ /* 0x000fc40001f44270 */
[C---:B------:R-:W-:Y:S02]  /*5b10*/  ISETP.GT.AND P3, PT, R3.reuse, 0x8, P3 ;  /* 0x000000080300780c */ /* 0x040fe40001f64270 */
[----:B------:R-:W-:Y:S02]  /*5b20*/  ISETP.GT.AND P4, PT, R3, RZ, P0 ;  /* 0x000000ff0300720c */ /* 0x000fe40000784270 */
[----:B------:R-:W-:Y:S02]  /*5b30*/  F2FP.F16.F32.PACK_AB R71, RZ, R71 ;  /* 0x00000047ff47723e */ /* 0x000fe400000000ff */
[----:B------:R-:W-:Y:S02]  /*5b40*/  F2FP.F16.F32.PACK_AB R72, RZ, R72 ;  /* 0x00000048ff48723e */ /* 0x000fe400000000ff */
[----:B------:R-:W-:Y:S02]  /*5b50*/  F2FP.F16.F32.PACK_AB R73, RZ, R73 ;  /* 0x00000049ff49723e */ /* 0x000fe400000000ff */
        /* <DEDUP_REMOVED lines=33> */
[----:B------:R-:W-:-:S03]  /*5d70*/  F2FP.F16.F32.PACK_AB R87, RZ, R87 ;  /* 0x00000057ff57723e */ /* 0x000fc600000000ff */
[----:B------:R-:W-:Y:S04]  /*5d80*/  @P2 STG.E.U16 desc[UR38][R6.64+0x92], R61 ;  /* 0x0000923d06002986 */ /* 0x000fe8000c101526 */
[----:B------:R-:W-:Y:S01]  /*5d90*/  @P1 STG.E.U16 desc[UR38][R8.64+0x90], R62 ;  /* 0x0000903e08001986 */ /* 0x000fe2000c101526 */
[----:B------:R-:W-:Y:S02]  /*5da0*/  ISETP.GT.AND P1, PT, R3, 0x8, P0 ;  /* 0x000000080300780c */ /* 0x000fe40000724270 */
[C---:B------:R-:W-:Y:S01]  /*5db0*/  ISETP.GT.AND P0, PT, R4.reuse, 0x58, PT ;  /* 0x000000580400780c */ /* 0x040fe20003f04270 */
[----:B------:R-:W-:Y:S01]  /*5dc0*/  @P3 STG.E.U16 desc[UR38][R8.64+0x92], R63 ;  /* 0x0000923f08003986 */ /* 0x000fe2000c101526 */
[----:B------:R-:W-:-:S03]  /*5dd0*/  ISETP.GT.AND P3, PT, R4, 0x51, PT ;  /* 0x000000510400780c */ /* 0x000fc60003f64270 */
[----:B------:R-:W-:Y:S01]  /*5de0*/  @P4 STG.E.U16 desc[UR38][R6.64+0xa0], R64 ;  /* 0x0000a04006004986 */ /* 0x000fe2000c101526 */
[C---:B------:R-:W-:Y:S02]  /*5df0*/  ISETP.GT.AND P2, PT, R3.reuse, RZ, P3 ;  /* 0x000000ff0300720c */ /* 0x040fe40001f44270 */
[C---:B------:R-:W-:Y:S02]  /*5e00*/  ISETP.GT.AND P3, PT, R3.reuse, 0x8, P3 ;  /* 0x000000080300780c */ /* 0x040fe40001f64270 */
[----:B------:R-:W-:-:S09]  /*5e10*/  ISETP.GT.AND P4, PT, R3, RZ, P0 ;  /* 0x000000ff0300720c */ /* 0x000fd20000784270 */
        /* <DEDUP_REMOVED lines=9> */
[C---:B------:R-:W-:Y:S02]  /*5eb0*/  ISETP.GT.AND P3, PT, R3.reuse, RZ, P0 ;  /* 0x000000ff0300720c */ /* 0x040fe40000764270 */
[----:B------:R-:W-:-:S07]  /*5ec0*/  ISETP.GT.AND P0, PT, R3, 0x8, P0 ;  /* 0x000000080300780c */ /* 0x000fce0000704270 */
[----:B------:R-:W-:Y:S04]  /*5ed0*/  @P2 STG.E.U16 desc[UR38][R6.64+0xb2], R69 ;  /* 0x0000b24506002986 */ /* 0x000fe8000c101526 */
[----:B------:R-:W-:Y:S01]  /*5ee0*/  @P1 STG.E.U16 desc[UR38][R8.64+0xb0], R70 ;  /* 0x0000b04608001986 */ /* 0x000fe2000c101526 */
[----:B------:R-:W-:-:S03]  /*5ef0*/  ISETP.GT.AND P1, PT, R4, 0x68, PT ;  /* 0x000000680400780c */ /* 0x000fc60003f24270 */
        /* <DEDUP_REMOVED lines=11> */
[C---:B------:R-:W-:Y:S02]  /*5fb0*/  ISETP.GT.AND P2, PT, R3.reuse, RZ, P0 ;  /* 0x000000ff0300720c */ /* 0x040fe40000744270 */
[----:B------:R-:W-:Y:S01]  /*5fc0*/  ISETP.GT.AND P0, PT, R3, 0x8, P0 ;  /* 0x000000080300780c */ /* 0x000fe20000704270 */
[----:B------:R-:W-:Y:S01]  /*5fd0*/  @P3 STG.E.U16 desc[UR38][R6.64+0xd0], R76 ;  /* 0x0000d04c06003986 */ /* 0x000fe2000c101526 */
[----:B------:R-:W-:-:S04]  /*5fe0*/  ISETP.GT.AND P3, PT, R4, 0x70, PT ;  /* 0x000000700400780c */ /* 0x000fc80003f64270 */
[C---:B------:R-:W-:Y:S02]  /*5ff0*/  ISETP.GT.AND P4, PT, R3.reuse, RZ, P3 ;  /* 0x000000ff0300720c */ /* 0x040fe40001f84270 */
[----:B------:R-:W-:-:S03]  /*6000*/  ISETP.GT.AND P3, PT, R3, 0x8, P3 ;  /* 0x000000080300780c */ /* 0x000fc60001f64270 */
[----:B------:R-:W-:Y:S01]  /*6010*/  @P2 STG.E.U16 desc[UR38][R6.64+0xd2], R77 ;  /* 0x0000d24d06002986 */ /* 0x000fe2000c101526 */
[----:B------:R-:W-:-:S03]  /*6020*/  ISETP.GT.AND P2, PT, R4, 0x79, PT ;  /* 0x000000790400780c */ /* 0x000fc60003f44270 */
[----:B------:R-:W-:Y:S01]  /*6030*/  @P1 STG.E.U16 desc[UR38][R8.64+0xd0], R78 ;  /* 0x0000d04e08001986 */ /* 0x000fe2000c101526 */
[----:B------:R-:W-:-:S03]  /*6040*/  ISETP.GT.AND P1, PT, R4, 0x78, PT ;  /* 0x000000780400780c */ /* 0x000fc60003f24270 */
[----:B------:R-:W-:Y:S01]  /*6050*/  @P0 STG.E.U16 desc[UR38][R8.64+0xd2], R79 ;  /* 0x0000d24f08000986 */ /* 0x000fe2000c101526 */
[----:B------:R-:W-:-:S03]  /*6060*/  ISETP.GT.AND P0, PT, R4, 0x71, PT ;  /* 0x000000710400780c */ /* 0x000fc60003f04270 */
[----:B------:R-:W-:Y:S01]  /*6070*/  @P4 STG.E.U16 desc[UR38][R6.64+0xe0], R80 ;  /* 0x0000e05006004986 */ /* 0x000fe2000c101526 */
[C---:B------:R-:W-:Y:S02]  /*6080*/  ISETP.GT.AND P4, PT, R3.reuse, RZ, P0 ;  /* 0x000000ff0300720c */ /* 0x040fe40000784270 */
[----:B------:R-:W-:-:S11]  /*6090*/  ISETP.GT.AND P0, PT, R3, 0x8, P0 ;  /* 0x000000080300780c */ /* 0x000fd60000704270 */
[----:B------:R-:W-:Y:S02]  /*60a0*/  @P4 IMAD.MOV.U32 R4, RZ, RZ, R6 ;  /* 0x000000ffff044224 */ /* 0x000fe400078e0006 */
[----:B------:R-:W-:-:S05]  /*60b0*/  @P4 IMAD.MOV.U32 R5, RZ, RZ, R7 ;  /* 0x000000ffff054224 */ /* 0x000fca00078e0007 */
[----:B------:R0:W-:Y:S01]  /*60c0*/  @P4 STG.E.U16 desc[UR38][R4.64+0xe2], R81 ;  /* 0x0000e25104004986 */ /* 0x0001e2000c101526 */
[C---:B------:R-:W-:Y:S02]  /*60d0*/  ISETP.GT.AND P4, PT, R3.reuse, RZ, P2 ;  /* 0x000000ff0300720c */ /* 0x040fe40001784270 */
[----:B------:R-:W-:Y:S01]  /*60e0*/  ISETP.GT.AND P2, PT, R3, 0x8, P2 ;  /* 0x000000080300780c */ /* 0x000fe20001744270 */
[----:B0-----:R-:W-:Y:S02]  /*60f0*/  @P3 IMAD.MOV.U32 R4, RZ, RZ, R8 ;  /* 0x000000ffff043224 */ /* 0x001fe400078e0008 */
[----:B------:R-:W-:-:S05]  /*6100*/  @P3 IMAD.MOV.U32 R5, RZ, RZ, R9 ;  /* 0x000000ffff053224 */ /* 0x000fca00078e0009 */
[----:B------:R0:W-:Y:S01]  /*6110*/  @P3 STG.E.U16 desc[UR38][R4.64+0xe0], R82 ;  /* 0x0000e05204003986 */ /* 0x0001e2000c101526 */
[C---:B------:R-:W-:Y:S02]  /*6120*/  ISETP.GT.AND P3, PT, R3.reuse, RZ, P1 ;  /* 0x000000ff0300720c */ /* 0x040fe40000f64270 */
[----:B------:R-:W-:Y:S01]  /*6130*/  ISETP.GT.AND P1, PT, R3, 0x8, P1 ;  /* 0x000000080300780c */ /* 0x000fe20000f24270 */
[----:B0-----:R-:W-:Y:S02]  /*6140*/  @P0 IMAD.MOV.U32 R4, RZ, RZ, R8 ;  /* 0x000000ffff040224 */ /* 0x001fe400078e0008 */
[----:B------:R-:W-:-:S05]  /*6150*/  @P0 IMAD.MOV.U32 R5, RZ, RZ, R9 ;  /* 0x000000ffff050224 */ /* 0x000fca00078e0009 */
[----:B------:R0:W-:Y:S03]  /*6160*/  @P0 STG.E.U16 desc[UR38][R4.64+0xe2], R83 ;  /* 0x0000e25304000986 */ /* 0x0001e6000c101526 */
[----:B0-----:R-:W-:Y:S02]  /*6170*/  @P3 IMAD.MOV.U32 R4, RZ, RZ, R6 ;  /* 0x000000ffff043224 */ /* 0x001fe400078e0006 */
[----:B------:R-:W-:-:S05]  /*6180*/  @P3 IMAD.MOV.U32 R5, RZ, RZ, R7 ;  /* 0x000000ffff053224 */ /* 0x000fca00078e0007 */
[----:B------:R0:W-:Y:S04]  /*6190*/  @P3 STG.E.U16 desc[UR38][R4.64+0xf0], R84 ;  /* 0x0000f05404003986 */ /* 0x0001e8000c101526 */
[----:B------:R4:W-:Y:S01]  /*61a0*/  @P4 STG.E.U16 desc[UR38][R6.64+0xf2], R85 ;  /* 0x0000f25506004986 */ /* 0x0009e2000c101526 */
[----:B0-----:R-:W-:Y:S02]  /*61b0*/  @P1 IMAD.MOV.U32 R4, RZ, RZ, R8 ;  /* 0x000000ffff041224 */ /* 0x001fe400078e0008 */
[----:B------:R-:W-:-:S05]  /*61c0*/  @P1 IMAD.MOV.U32 R5, RZ, RZ, R9 ;  /* 0x000000ffff051224 */ /* 0x000fca00078e0009 */
[----:B------:R4:W-:Y:S04]  /*61d0*/  @P1 STG.E.U16 desc[UR38][R4.64+0xf0], R86 ;  /* 0x0000f05604001986 */ /* 0x0009e8000c101526 */
[----:B------:R4:W-:Y:S02]  /*61e0*/  @P2 STG.E.U16 desc[UR38][R8.64+0xf2], R87 ;  /* 0x0000f25708002986 */ /* 0x0009e4000c101526 */
.L_x_160:
[----:B------:R-:W-:Y:S05]  /*61f0*/  BSYNC B0 ;  /* 0x0000000000007941 */ /* 0x000fea0003800000 */
.L_x_34:
[----:B------:R-:W-:Y:S01]  /*6200*/  IADD3 R16, P0, R16, UR36, RZ ;  /* 0x0000002410107c10 */ /* 0x000fe2000ff1e0ff */
[----:B------:R-:W-:Y:S01]  /*6210*/  ULDC.64 UR4, c[0x0][0x650] ;  /* 0x0001940000047ab9 */ /* 0x000fe20000000a00 */
[----:B------:R-:W-:Y:S01]  /*6220*/  PRMT R3, RZ, 0x7610, R3 ;  /* 0x00007610ff037816 */ /* 0x000fe20000000003 */
[----:B------:R-:W-:Y:S01]  /*6230*/  IMAD.MOV.U32 R100, RZ, RZ, -0x1 ;  /* 0xffffffffff647424 */ /* 0x000fe200078e00ff */
[----:B------:R-:W-:Y:S01]  /*6240*/  IADD3.X R17, R17, UR42, RZ, P0, !PT ;  /* 0x0000002a11117c10 */ /* 0x000fe200087fe4ff */
[----:B------:R-:W-:Y:S01]  /*6250*/  IMAD.MOV.U32 R99, RZ, RZ, -0x1 ;  /* 0xffffffffff637424 */ /* 0x000fe200078e00ff */
[----:B------:R-:W-:-:S04]  /*6260*/  ISETP.GE.U32.AND P0, PT, R16, UR4, PT ;  /* 0x0000000410007c0c */ /* 0x000fc8000bf06070 */
[----:B------:R-:W-:-:S13]  /*6270*/  ISETP.GE.U32.AND.EX P0, PT, R17, UR5, PT, P0 ;  /* 0x0000000511007c0c */ /* 0x000fda000bf06100 */
[----:B------:R-:W-:Y:S05]  /*6280*/  @P0 BRA `(.L_x_161) ;  /* 0x00000004004c0947 */ /* 0x000fea0003800000 */
[----:B------:R-:W0:Y:S01]  /*6290*/  LDC.64 R10, c[0x0][0x628] ;  /* 0x00018a00ff0a7b82 */ /* 0x000e220000000a00 */
[----:B---3--:R-:W3:Y:S01]  /*62a0*/  S2R R12, SR_CTAID.X ;  /* 0x00000000000c7919 */ /* 0x008ee20000002500 */
[----:B-12-4-:R-:W-:Y:S02]  /*62b0*/  IMAD.MOV.U32 R8, RZ, RZ, R16 ;  /* 0x000000ffff087224 */ /* 0x016fe400078e0010 */
[----:B------:R-:W-:Y:S01]  /*62c0*/  IMAD.MOV.U32 R9, RZ, RZ, R17 ;  /* 0x000000ffff097224 */ /* 0x000fe200078e0011 */
[----:B------:R-:W1:Y:S03]  /*62d0*/  S2R R20, SR_CTAID.Y ;  /* 0x0000000000147919 */ /* 0x000e660000002600 */
[----:B------:R-:W2:Y:S08]  /*62e0*/  LDC R0, c[0x0][0x630] ;  /* 0x00018c00ff007b82 */ /* 0x000eb00000000800 */
[----:B------:R-:W4:Y:S01]  /*62f0*/  LDC.64 R14, c[0x0][0x620] ;  /* 0x00018800ff0e7b82 */ /* 0x000f220000000a00 */
[----:B0-----:R-:W-:-:S04]  /*6300*/  ISETP.NE.U32.AND P0, PT, R10, RZ, PT ;  /* 0x000000ff0a00720c */ /* 0x001fc80003f05070 */
[----:B------:R-:W-:-:S13]  /*6310*/  ISETP.NE.AND.EX P0, PT, R11, RZ, PT, P0 ;  /* 0x000000ff0b00720c */ /* 0x000fda0003f05300 */
[----:B-1234-:R-:W-:Y:S05]  /*6320*/  @!P0 BRA `(.L_x_162) ;  /* 0x0000000000288947 */ /* 0x01efea0003800000 */
        /* <DEDUP_REMOVED lines=10> */
.L_x_162:
[-CC-:B------:R-:W-:Y:S01]  /*63d0*/  SHF.R.U64 R99, R8, R0.reuse, R9.reuse ;  /* 0x0000000008637219 */ /* 0x180fe20000001209 */
[----:B------:R-:W0:Y:S01]  /*63e0*/  LDC.64 R26, c[0x0][0x640] ;  /* 0x00019000ff1a7b82 */ /* 0x000e220000000a00 */
[----:B------:R-:W-:Y:S01]  /*63f0*/  SHF.R.U32.HI R0, RZ, R0, R9 ;  /* 0x00000000ff007219 */ /* 0x000fe20000011609 */
[----:B------:R-:W-:Y:S01]  /*6400*/  ULDC UR4, c[0x0][0x150] ;  /* 0x0000540000047ab9 */ /* 0x000fe20000000800 */
[----:B------:R-:W-:Y:S02]  /*6410*/  IADD3 R3, P0, RZ, -R99, RZ ;  /* 0x80000063ff037210 */ /* 0x000fe40007f1e0ff */
[----:B------:R-:W-:-:S03]  /*6420*/  I2FP.F32.U32 R7, R12 ;  /* 0x0000000c00077245 */ /* 0x000fc60000201000 */
[----:B------:R-:W1:Y:S01]  /*6430*/  LDC R6, c[0x0][0x618] ;  /* 0x00018600ff067b82 */ /* 0x000e620000000800 */
[----:B------:R-:W-:Y:S02]  /*6440*/  IMAD.X R5, RZ, RZ, ~R0, P0 ;  /* 0x000000ffff057224 */ /* 0x000fe400000e0e00 */
[----:B------:R-:W-:Y:S01]  /*6450*/  FMUL R7, R7, UR4 ;  /* 0x0000000407077c20 */ /* 0x000fe20008400000 */
[----:B------:R-:W-:Y:S01]  /*6460*/  ULDC UR4, c[0x0][0x154] ;  /* 0x0000550000047ab9 */ /* 0x000fe20000000800 */
[-C--:B------:R-:W-:Y:S02]  /*6470*/  IMAD R0, R5, R14.reuse, RZ ;  /* 0x0000000e05007224 */ /* 0x080fe400078e02ff */
[C---:B------:R-:W-:Y:S01]  /*6480*/  IMAD.WIDE.U32 R4, R3.reuse, R14, R16 ;  /* 0x0000000e03047225 */ /* 0x040fe200078e0010 */
[----:B------:R-:W2:Y:S01]  /*6490*/  LDC R11, c[0x0][0x608] ;  /* 0x00018200ff0b7b82 */ /* 0x000ea20000000800 */
[----:B------:R-:W3:Y:S02]  /*64a0*/  F2I.U32.TRUNC.NTZ R7, R7 ;  /* 0x0000000700077305 */ /* 0x000ee4000020f000 */
[----:B------:R-:W-:-:S04]  /*64b0*/  IMAD R3, R3, R15, R0 ;  /* 0x0000000f03037224 */ /* 0x000fc800078e0200 */
[----:B------:R-:W-:Y:S01]  /*64c0*/  IMAD.IADD R3, R5, 0x1, R3 ;  /* 0x0000000105037824 */ /* 0x000fe200078e0203 */
[----:B------:R-:W4:Y:S01]  /*64d0*/  LDC R8, c[0x0][0x658] ;  /* 0x00019600ff087b82 */ /* 0x000f220000000800 */
[----:B------:R-:W-:Y:S02]  /*64e0*/  I2FP.F32.U32 R5, R20 ;  /* 0x0000001400057245 */ /* 0x000fe40000201000 */
[----:B0-----:R-:W-:-:S04]  /*64f0*/  ISETP.NE.U32.AND P0, PT, R26, RZ, PT ;  /* 0x000000ff1a00720c */ /* 0x001fc80003f05070 */
[----:B------:R-:W-:Y:S01]  /*6500*/  ISETP.NE.AND.EX P0, PT, R27, RZ, PT, P0 ;  /* 0x000000ff1b00720c */ /* 0x000fe20003f05300 */
[----:B------:R-:W0:Y:S01]  /*6510*/  LDC R9, c[0x0][0x144] ;  /* 0x00005100ff097b82 */ /* 0x000e220000000800 */
[-C--:B-1----:R-:W-:Y:S01]  /*6520*/  SHF.R.U64 R13, R4, R6.reuse, R3 ;  /* 0x00000006040d7219 */ /* 0x082fe20000001203 */
[----:B---3--:R-:W-:Y:S01]  /*6530*/  IMAD.MOV R7, RZ, RZ, -R7 ;  /* 0x000000ffff077224 */ /* 0x008fe200078e0a07 */
[----:B------:R-:W-:Y:S01]  /*6540*/  SHF.R.U32.HI R0, RZ, R6, R3 ;  /* 0x00000006ff007219 */ /* 0x000fe20000011603 */
[----:B------:R-:W-:-:S04]  /*6550*/  FMUL R6, R5, UR4 ;  /* 0x0000000405067c20 */ /* 0x000fc80008400000 */
[----:B------:R-:W1:Y:S01]  /*6560*/  LDC R21, c[0x0][0x148] ;  /* 0x00005200ff157b82 */ /* 0x000e620000000800 */
[----:B------:R3:W0:Y:S01]  /*6570*/  F2I.U32.TRUNC.NTZ R14, R6 ;  /* 0x00000006000e7305 */ /* 0x000622000020f000 */
[-CC-:B--2---:R-:W-:Y:S02]  /*6580*/  SHF.R.U64 R10, R13, R11.reuse, R0.reuse ;  /* 0x0000000b0d0a7219 */ /* 0x184fe40000001200 */
[----:B------:R-:W-:-:S04]  /*6590*/  SHF.R.U32.HI R3, RZ, R11, R0 ;  /* 0x0000000bff037219 */ /* 0x000fc80000011600 */
[----:B-----5:R-:W2:Y:S01]  /*65a0*/  LDC R24, c[0x0][0x648] ;  /* 0x00019200ff187b82 */ /* 0x020ea20000000800 */
[-CC-:B----4-:R-:W-:Y:S02]  /*65b0*/  SHF.R.U64 R15, R10, R8.reuse, R3.reuse ;  /* 0x000000080a0f7219 */ /* 0x190fe40000001203 */
[----:B------:R-:W-:-:S03]  /*65c0*/  SHF.R.U32.HI R5, RZ, R8, R3 ;  /* 0x00000008ff057219 */ /* 0x000fc60000011603 */
[----:B------:R-:W-:Y:S02]  /*65d0*/  IMAD.MOV.U32 R4, RZ, RZ, R15 ;  /* 0x000000ffff047224 */ /* 0x000fe400078e000f */
[----:B------:R-:W4:Y:S01]  /*65e0*/  LDC R28, c[0x0][0x638] ;  /* 0x00018e00ff1c7b82 */ /* 0x000f220000000800 */
[----:B0-----:R-:W-:-:S07]  /*65f0*/  IMAD R25, R9, R7, R12 ;  /* 0x0000000709197224 */ /* 0x001fce00078e020c */
[----:B------:R-:W0:Y:S08]  /*6600*/  LDC R29, c[0x0][0x610] ;  /* 0x00018400ff1d7b82 */ /* 0x000e300000000800 */
[----:B------:R-:W0:Y:S01]  /*6610*/  LDC R30, c[0x0][0x600] ;  /* 0x00018000ff1e7b82 */ /* 0x000e220000000800 */
[----:B-1-3--:R-:W-:Y:S05]  /*6620*/  @!P0 BRA `(.L_x_163) ;  /* 0x0000000000288947 */ /* 0x00afea0003800000 */
[----:B------:R-:W1:Y:S02]  /*6630*/  LDC R0, c[0x0][0x64c] ;  /* 0x00019300ff007b82 */ /* 0x000e640000000800 */
[----:B-1----:R-:W-:-:S05]  /*6640*/  IADD3 R3, P0, R15, R0, RZ ;  /* 0x000000000f037210 */ /* 0x002fca0007f1e0ff */
        /* <DEDUP_REMOVED lines=8> */
.L_x_163:
[----:B------:R-:W-:Y:S01]  /*66d0*/  ISETP.NE.AND P0, PT, R2, 0x1, PT ;  /* 0x000000010200780c */ /* 0x000fe20003f05270 */
[----:B------:R-:W-:Y:S01]  /*66e0*/  IMAD.MOV R14, RZ, RZ, -R14 ;  /* 0x000000ffff0e7224 */ /* 0x000fe200078e0a0e */
[----:B--2---:R-:W-:Y:S02]  /*66f0*/  SHF.R.U64 R0, R4, R24, R5 ;  /* 0x0000001804007219 */ /* 0x004fe40000001205 */
[----:B------:R-:W-:Y:S02]  /*6700*/  LOP3.LUT R3, R10, R97, RZ, 0xc0, !PT ;  /* 0x000000610a037212 */ /* 0x000fe400078ec0ff */
[----:B------:R-:W-:Y:S01]  /*6710*/  LOP3.LUT R6, R13, R96, RZ, 0xc0, !PT ;  /* 0x000000600d067212 */ /* 0x000fe200078ec0ff */
[----:B------:R-:W-:Y:S02]  /*6720*/  IMAD.MOV R4, RZ, RZ, -R0 ;  /* 0x000000ffff047224 */ /* 0x000fe400078e0a00 */
[----:B------:R-:W-:Y:S02]  /*6730*/  IMAD R0, R92, R0, R3 ;  /* 0x000000005c007224 */ /* 0x000fe400078e0203 */
[----:B----4-:R-:W-:-:S02]  /*6740*/  IMAD R3, R4, R28, R15 ;  /* 0x0000001c04037224 */ /* 0x010fc400078e020f */
[----:B------:R-:W-:Y:S02]  /*6750*/  @P0 IMAD R25, R21, R14, R20 ;  /* 0x0000000e15190224 */ /* 0x000fe400078e0214 */
[----:B0-----:R-:W-:Y:S02]  /*6760*/  IMAD R5, R3, R30, R6 ;  /* 0x0000001e03057224 */ /* 0x001fe400078e0206 */
[----:B------:R-:W-:Y:S02]  /*6770*/  IMAD R0, R0, R29, R25 ;  /* 0x0000001d00007224 */ /* 0x000fe400078e0219 */
[----:B------:R-:W-:-:S03]  /*6780*/  IMAD.MOV.U32 R4, RZ, RZ, 0x1 ;  /* 0x00000001ff047424 */ /* 0x000fc600078e00ff */
[----:B------:R-:W-:Y:S02]  /*6790*/  SEL R100, R5, R0, !P0 ;  /* 0x0000000005647207 */ /* 0x000fe40004000000 */
[----:B------:R-:W-:Y:S02]  /*67a0*/  PRMT R3, R4, 0x7610, R3 ;  /* 0x0000761004037816 */ /* 0x000fe40000000003 */
[----:B------:R-:W-:-:S07]  /*67b0*/  SEL R0, R0, R5, !P0 ;  /* 0x0000000500007207 */ /* 0x000fce0004000000 */
.L_x_161:
[----:B------:R-:W-:Y:S01]  /*67c0*/  UIMAD.WIDE.U32 UR4, UR41, 0x24924925, URZ ;  /* 0x24924925290478a5 */ /* 0x000fe2000f8e003f */
[----:B------:R-:W-:Y:S01]  /*67d0*/  LOP3.LUT P0, RZ, R3, 0xff, RZ, 0xc0, !PT ;  /* 0x000000ff03ff7812 */ /* 0x000fe2000780c0ff */
[----:B------:R-:W-:Y:S02]  /*67e0*/  IMAD.MOV.U32 R101, RZ, RZ, R0 ;  /* 0x000000ffff657224 */ /* 0x000fe400078e0000 */
[----:B------:R-:W-:-:S04]  /*67f0*/  UIADD3 UR4, UR41, -UR5, URZ ;  /* 0x8000000529047290 */ /* 0x000fc8000fffe03f */
[----:B------:R-:W-:-:S04]  /*6800*/  ULEA.HI UR4, UR4, UR5, URZ, 0x1f ;  /* 0x0000000504047291 */ /* 0x000fc8000f8ff83f */
[----:B------:R-:W-:-:S04]  /*6810*/  USHF.R.U32.HI UR4, URZ, 0x2, UR4 ;  /* 0x000000023f047899 */ /* 0x000fc80008011604 */
[----:B------:R-:W-:Y:S01]  /*6820*/  UIMAD UR41, UR4, -0x7, UR41 ;  /* 0xfffffff9042978a4 */ /* 0x000fe2000f8e0229 */
[----:B------:R-:W-:Y:S11]  /*6830*/  @P0 BRA `(.L_x_164) ;  /* 0xffffffac000c0947 */ /* 0x000ff6000383ffff */
[----:B------:R-:W-:Y:S05]  /*6840*/  EXIT ;  /* 0x000000000000794d */ /* 0x000fea0003800000 */
.L_x_7:
        /* <DEDUP_REMOVED lines=26> */
.L_x_166:
[----:B------:R-:W0:Y:S01]  /*69f0*/  LDC.64 R28, c[0x0][0x640] ;  /* 0x00019000ff1c7b82 */ /* 0x000e220000000a00 */
[-CC-:B------:R-:W-:Y:S01]  /*6a00*/  SHF.R.U64 R22, R12, R20.reuse, R13.reuse ;  /* 0x000000140c167219 */ /* 0x180fe2000000120d */
[----:B------:R-:W-:Y:S01]  /*6a10*/  IMAD.MOV.U32 R26, RZ, RZ, 0x1 ;  /* 0x00000001ff1a7424 */ /* 0x000fe200078e00ff */
[----:B------:R-:W-:Y:S02]  /*6a20*/  SHF.R.U32.HI R8, RZ, R20, R13 ;  /* 0x00000014ff087219 */ /* 0x000fe4000001160d */
[----:B------:R-:W-:-:S03]  /*6a30*/  IADD3 R11, P0, RZ, -R22, RZ ;  /* 0x80000016ff0b7210 */ /* 0x000fc60007f1e0ff */
[----:B------:R-:W1:Y:S02]  /*6a40*/  LDC R12, c[0x0][0x618] ;  /* 0x00018600ff0c7b82 */ /* 0x000e640000000800 */
[----:B------:R-:W-:-:S04]  /*6a50*/  IMAD.X R9, RZ, RZ, ~R8, P0 ;  /* 0x000000ffff097224 */ /* 0x000fc800000e0e08 */
[-C--:B------:R-:W-:Y:S02]  /*6a60*/  IMAD R10, R9, R24.reuse, RZ ;  /* 0x00000018090a7224 */ /* 0x080fe400078e02ff */
[----:B------:R-:W2:Y:S01]  /*6a70*/  LDC R20, c[0x0][0x608] ;  /* 0x00018200ff147b82 */ /* 0x000ea20000000800 */
[----:B------:R-:W-:-:S04]  /*6a80*/  IMAD.WIDE.U32 R8, R11, R24, R16 ;  /* 0x000000180b087225 */ /* 0x000fc800078e0010 */
[----:B------:R-:W-:Y:S02]  /*6a90*/  IMAD R11, R11, R25, R10 ;  /* 0x000000190b0b7224 */ /* 0x000fe400078e020a */
[----:B------:R-:W-:Y:S01]  /*6aa0*/  IMAD.MOV.U32 R10, RZ, RZ, -0x1 ;  /* 0xffffffffff0a7424 */ /* 0x000fe200078e00ff */
        /* <DEDUP_REMOVED lines=28> */
.L_x_167:
[----:B------:R-:W-:Y:S01]  /*6c70*/  ISETP.NE.AND P0, PT, R2, 0x1, PT ;  /* 0x000000010200780c */ /* 0x000fe20003f05270 */
[----:B------:R-:W-:Y:S01]  /*6c80*/  IMAD.MOV.U32 R12, RZ, RZ, R22 ;  /* 0x000000ffff0c7224 */ /* 0x000fe200078e0016 */
[----:B-1----:R-:W-:Y:S02]  /*6c90*/  SHF.R.U64 R8, R8, R24, R9 ;  /* 0x0000001808087219 */ /* 0x002fe40000001209 */
[----:B------:R-:W-:Y:S01]  /*6ca0*/  LOP3.LUT R5, R19, R30, RZ, 0xc0, !PT ;  /* 0x0000001e13057212 */ /* 0x000fe200078ec0ff */
[----:B0-----:R-:W-:Y:S01]  /*6cb0*/  VIADD R19, R23, 0xffffffff ;  /* 0xffffffff17137836 */ /* 0x001fe20000000000 */
[----:B------:R-:W-:Y:S01]  /*6cc0*/  SHF.L.U32 R26, R26, R27, RZ ;  /* 0x0000001b1a1a7219 */ /* 0x000fe200000006ff */
[----:B------:R-:W-:-:S03]  /*6cd0*/  IMAD.MOV R9, RZ, RZ, -R8 ;  /* 0x000000ffff097224 */ /* 0x000fc600078e0a08 */
[----:B------:R-:W-:Y:S01]  /*6ce0*/  LOP3.LUT R19, R14, R19, RZ, 0xc0, !PT ;  /* 0x000000130e137212 */ /* 0x000fe200078ec0ff */
[----:B------:R-:W-:Y:S02]  /*6cf0*/  IMAD R5, R26, R8, R5 ;  /* 0x000000081a057224 */ /* 0x000fe400078e0205 */
[----:B------:R-:W-:Y:S02]  /*6d00*/  @P0 IMAD R6, R7, R21, R4 ;  /* 0x0000001507060224 */ /* 0x000fe400078e0204 */
[----:B--2---:R-:W-:Y:S02]  /*6d10*/  IMAD R4, R9, R25, R20 ;  /* 0x0000001909047224 */ /* 0x004fe400078e0214 */
[----:B---3--:R-:W-:Y:S02]  /*6d20*/  IMAD R6, R5, R31, R6 ;  /* 0x0000001f05067224 */ /* 0x008fe400078e0206 */
[----:B------:R-:W-:Y:S02]  /*6d30*/  IMAD R19, R4, R23, R19 ;  /* 0x0000001704137224 */ /* 0x000fe400078e0213 */
[----:B------:R-:W-:-:S03]  /*6d40*/  IMAD.MOV.U32 R8, RZ, RZ, 0x1 ;  /* 0x00000001ff087424 */ /* 0x000fc600078e00ff */
[----:B------:R-:W-:Y:S02]  /*6d50*/  SEL R20, R19, R6, !P0 ;  /* 0x0000000613147207 */ /* 0x000fe40004000000 */
[----:B------:R-:W-:-:S07]  /*6d60*/  SEL R19, R6, R19, !P0 ;  /* 0x0000001306137207 */ /* 0x000fce0004000000 */
.L_x_165:
[----:B------:R-:W-:-:S08]  /*6d70*/  NOP ;  /* 0x0000000000007918 */ /* 0x000fd00000000000 */
[----:B------:R-:W0:-:S00]  /*6d80*/  USETMAXREG.DEALLOC.CTAPOOL 0x28 ;  /* 0x00000028000079c8 */ /* 0x000e0000080e0500 */
[----:B0-----:R-:W-:-:S13]  /*6d90*/  ISETP.NE.AND P0, PT, R3, RZ, PT ;  /* 0x000000ff0300720c */ /* 0x001fda0003f05270 */
[----:B------:R-:W-:Y:S05]  /*6da0*/  @P0 EXIT ;  /* 0x000000000000094d */ /* 0x000fea0003800000 */
[----:B------:R-:W-:Y:S01]  /*6db0*/  LOP3.LUT P0, RZ, R8, 0xff, RZ, 0xc0, !PT ;  /* 0x000000ff08ff7812 */ /* 0x000fe2000780c0ff */
[----:B------:R-:W-:Y:S02]  /*6dc0*/  IMAD.MOV.U32 R3, RZ, RZ, 0x1 ;  /* 0x00000001ff037424 */ /* 0x000fe400078e00ff */
[----:B------:R-:W-:-:S10]  /*6dd0*/  IMAD.MOV.U32 R13, RZ, RZ, RZ ;  /* 0x000000ffff0d7224 */ /* 0x000fd400078e00ff */
[----:B------:R-:W-:Y:S05]  /*6de0*/  @!P0 BRA `(.L_x_168) ;  /* 0x0000000c004c8947 */ /* 0x000fea0003800000 */
[----:B------:R-:W0:Y:S01]  /*6df0*/  LDC R3, c[0x0][0x28c] ;  /* 0x0000a300ff037b82 */ /* 0x000e220000000800 */
[----:B------:R-:W-:Y:S01]  /*6e00*/  ULDC UR6, c[0x0][0x658] ;  /* 0x0001960000067ab9 */ /* 0x000fe20000000800 */
[----:B------:R-:W-:Y:S01]  /*6e10*/  UMOV UR7, 0xffffffff ;  /* 0xffffffff00077882 */ /* 0x000fe20000000000 */
[----:B------:R-:W-:Y:S01]  /*6e20*/  BSSY B0, `(.L_x_168) ;  /* 0x00000cf000007945 */ /* 0x000fe20003800000 */
[----:B------:R-:W-:Y:S01]  /*6e30*/  USHF.L.U32 UR7, UR7, UR6, URZ ;  /* 0x0000000607077299 */ /* 0x000fe2000800063f */
[----:B------:R-:W-:Y:S01]  /*6e40*/  IMAD.MOV.U32 R11, RZ, RZ, 0x1 ;  /* 0x00000001ff0b7424 */ /* 0x000fe200078e00ff */
[----:B------:R-:W-:Y:S01]  /*6e50*/  LOP3.LUT R10, R18, 0x2, RZ, 0xfc, !PT ;  /* 0x00000002120a7812 */ /* 0x000fe200078efcff */
[----:B------:R-:W-:Y:S01]  /*6e60*/  IMAD.MOV.U32 R13, RZ, RZ, RZ ;  /* 0x000000ffff0d7224 */ /* 0x000fe200078e00ff */
[----:B------:R-:W1:Y:S01]  /*6e70*/  S2UR UR4, SR_CgaCtaId ;  /* 0x00000000000479c3 */ /* 0x000e620000008800 */
[----:B------:R-:W-:Y:S01]  /*6e80*/  ULDC UR5, c[0x0][0x600] ;  /* 0x0001800000057ab9 */ /* 0x000fe20000000800 */
[----:B------:R-:W-:Y:S01]  /*6e90*/  UMOV UR8, 0x1 ;  /* 0x0000000100087882 */ /* 0x000fe20000000000 */
[----:B------:R-:W-:-:S02]  /*6ea0*/  UIADD3 UR5, UR5, -0x1, URZ ;  /* 0xffffffff05057890 */ /* 0x000fc4000fffe03f */
[----:B------:R-:W-:Y:S02]  /*6eb0*/  USHF.L.U32 UR21, UR8, UR6, URZ ;  /* 0x0000000608157299 */ /* 0x000fe4000800063f */
[----:B------:R-:W-:Y:S01]  /*6ec0*/  ULOP3.LUT UR13, URZ, UR7, URZ, 0x33, !UPT ;  /* 0x000000073f0d7292 */ /* 0x000fe2000f8e333f */
[----:B------:R-:W-:Y:S01]  /*6ed0*/  ULDC.64 UR30, c[0x0][0x198] ;  /* 0x00006600001e7ab9 */ /* 0x000fe20000000a00 */
[----:B0-----:R-:W-:-:S05]  /*6ee0*/  VIADD R3, R3, 0x3f ;  /* 0x0000003f03037836 */ /* 0x001fca0000000000 */
[----:B------:R-:W-:Y:S01]  /*6ef0*/  SHF.R.S32.HI R4, RZ, 0x1f, R3 ;  /* 0x0000001fff047819 */ /* 0x000fe20000011403 */
[----:B-1----:R-:W-:-:S03]  /*6f00*/  USHF.L.U32 UR4, UR4, 0x3, URZ ;  /* 0x0000000304047899 */ /* 0x002fc6000800063f */
[----:B------:R-:W-:Y:S01]  /*6f10*/  LEA.HI R4, R4, R3, RZ, 0x6 ;  /* 0x0000000304047211 */ /* 0x000fe200078f30ff */
[----:B------:R-:W-:-:S03]  /*6f20*/  IMAD.MOV.U32 R3, RZ, RZ, 0x1 ;  /* 0x00000001ff037424 */ /* 0x000fc600078e00ff */
[----:B------:R-:W-:-:S05]  /*6f30*/  SHF.R.S32.HI R8, RZ, 0x6, R4 ;  /* 0x00000006ff087819 */ /* 0x000fca0000011404 */
[----:B------:R-:W-:-:S07]  /*6f40*/  VIADD R9, R8, 0x1 ;  /* 0x0000000108097836 */ /* 0x000fce0000000000 */
.L_x_179:
[----:B------:R-:W-:-:S03]  /*6f50*/  UMOV UR6, 0xffffffff ;  /* 0xffffffff00067882 */ /* 0x000fc60000000000 */
[----:B------:R-:W-:Y:S05]  /*6f60*/  BRA.DIV UR6, `(.L_x_169) ;  /* 0x0000001206407947 */ /* 0x000fea000b800000 */
[----:B------:R-:W-:-:S13]  /*6f70*/  ELECT P6, URZ, PT ;  /* 0x00000000003f782f */ /* 0x000fda00038c0000 */
.L_x_193:
[----:B------:R-:W-:Y:S04]  /*6f80*/  BSSY B1, `(.L_x_170) ;  /* 0x0000044000017945 */ /* 0x000fe80003800000 */
[----:B------:R-:W-:Y:S05]  /*6f90*/  @!P6 BRA `(.L_x_171) ;  /* 0x000000040008e947 */ /* 0x000fea0003800000 */
[----:B------:R-:W0:Y:S02]  /*6fa0*/  LDC R4, c[0x0][0x28c] ;  /* 0x0000a300ff047b82 */ /* 0x000e240000000800 */
[----:B0-----:R-:W-:-:S13]  /*6fb0*/  ISETP.GE.AND P0, PT, R4, 0x1, PT ;  /* 0x000000010400780c */ /* 0x001fda0003f06270 */
[----:B------:R-:W-:Y:S05]  /*6fc0*/  @!P0 BRA `(.L_x_171) ;  /* 0x0000000000fc8947 */ /* 0x000fea0003800000 */
[----:B------:R-:W-:Y:S02]  /*6fd0*/  IMAD.SHL.U32 R19, R19, 0x80, RZ ;  /* 0x0000008013137824 */ /* 0x000fe400078e00ff */
[----:B------:R-:W-:Y:S02]  /*6fe0*/  IMAD.SHL.U32 R20, R20, 0x80, RZ ;  /* 0x0000008014147824 */ /* 0x000fe400078e00ff */
[----:B------:R-:W-:Y:S02]  /*6ff0*/  IMAD.MOV.U32 R23, RZ, RZ, RZ ;  /* 0x000000ffff177224 */ /* 0x000fe400078e00ff */
[----:B------:R-:W-:Y:S02]  /*7000*/  IMAD.U32 R24, RZ, RZ, UR4 ;  /* 0x00000004ff187e24 */ /* 0x000fe4000f8e00ff */
[----:B------:R-:W-:Y:S02]  /*7010*/  IMAD.MOV.U32 R4, RZ, RZ, R9 ;  /* 0x000000ffff047224 */ /* 0x000fe400078e0009 */
[----:B------:R-:W-:-:S02]  /*7020*/  IMAD.MOV.U32 R5, RZ, RZ, R3 ;  /* 0x000000ffff057224 */ /* 0x000fc400078e0003 */
[----:B------:R-:W-:Y:S02]  /*7030*/  IMAD.MOV.U32 R6, RZ, RZ, R13 ;  /* 0x000000ffff067224 */ /* 0x000fe400078e000d */
[----:B------:R-:W-:-:S07]  /*7040*/  VIADD R25, R19, 0x40 ;  /* 0x0000004013197836 */ /* 0x000fce0000000000 */
.L_x_174:
[----:B------:R-:W0:Y:S01]  /*7050*/  S2R R15, SR_CgaCtaId ;  /* 0x00000000000f7919 */ /* 0x000e220000008800 */
[----:B------:R-:W-:Y:S02]  /*7060*/  MOV R7, 0x400 ;  /* 0x0000040000077802 */ /* 0x000fe40000000f00 */
[----:B------:R-:W-:-:S13]  /*7070*/  ISETP.NE.AND P1, PT, R0, RZ, PT ;  /* 0x000000ff0000720c */ /* 0x000fda0003f25270 */
[----:B------:R-:W1:Y:S01]  /*7080*/  @!P1 LDC R14, c[0x0][0x500] ;  /* 0x00014000ff0e9b82 */ /* 0x000e620000000800 */
[----:B0-----:R-:W-:Y:S02]  /*7090*/  LEA R21, R15, R7, 0x18 ;  /* 0x000000070f157211 */ /* 0x001fe400078ec0ff */
[----:B------:R-:W-:-:S03]  /*70a0*/  SHF.L.U32 R7, R5, 0x1f, RZ ;  /* 0x0000001f05077819 */ /* 0x000fc600000006ff */
[----:B------:R-:W-:-:S04]  /*70b0*/  IMAD R22, R6, 0x8, R21 ;  /* 0x0000000806167824 */ /* 0x000fc800078e0215 */
[----:B------:R-:W0:Y:S02]  /*70c0*/  SYNCS.PHASECHK.TRANS64.TRYWAIT P0, [R22+URZ+0x38], R7 ;  /* 0x00003807160075a7 */ /* 0x000e24000800017f */
[----:B01----:R-:W-:Y:S05]  /*70d0*/  @!P0 BRA `(.L_x_172) ;  /* 0x0000001000048947 */ /* 0x003fea0003800000 */
.L_x_194:
[----:B0-----:R-:W-:Y:S01]  /*70e0*/  PRMT R7, R10, 0x9910, RZ ;  /* 0x000099100a077816 */ /* 0x001fe200000000ff */
[----:B------:R0:W-:Y:S03]  /*70f0*/  @!P1 SYNCS.ARRIVE.TRANS64 RZ, [R22+URZ], R14 ;  /* 0x0000000e16ff99a7 */ /* 0x0001e6000800003f */
[----:B------:R-:W-:-:S13]  /*7100*/  ISETP.NE.AND P0, PT, R7, 0x2, PT ;  /* 0x000000020700780c */ /* 0x000fda0003f05270 */
[----:B0-----:R-:W-:Y:S05]  /*7110*/  @P0 BRA `(.L_x_173) ;  /* 0x0000000000040947 */ /* 0x001fea0003800000 */
[----:B------:R-:W-:Y:S01]  /*7120*/  BPT.TRAP 0x1 ;  /* 0x000000040000795c */ /* 0x000fe20000300000 */
.L_x_173:
[----:B------:R-:W-:Y:S01]  /*7130*/  IMAD R7, R6, 0x10, R15 ;  /* 0x0000001006077824 */ /* 0x000fe200078e020f */
[----:B------:R-:W-:Y:S01]  /*7140*/  R2UR UR25, R22 ;  /* 0x00000000161972ca */ /* 0x000fe200000e0000 */
[----:B------:R-:W-:Y:S01]  /*7150*/  VIADD R4, R4, 0xffffffff ;  /* 0xffffffff04047836 */ /* 0x000fe20000000000 */
[----:B------:R-:W-:Y:S01]  /*7160*/  R2UR UR27, R24 ;  /* 0x00000000181b72ca */ /* 0x000fe200000e0000 */
[----:B------:R-:W-:Y:S01]  /*7170*/  IMAD.SHL.U32 R7, R7, 0x200, RZ ;  /* 0x0000020007077824 */ /* 0x000fe200078e00ff */
[----:B------:R-:W-:Y:S01]  /*7180*/  R2UR UR28, R12 ;  /* 0x000000000c1c72ca */ /* 0x000fe200000e0000 */
[----:B------:R-:W-:Y:S01]  /*7190*/  UIADD3 UR6, UP0, UR30, 0xf0, URZ ;  /* 0x000000f01e067890 */ /* 0x000fe2000ff1e03f */
[----:B------:R-:W-:Y:S01]  /*71a0*/  R2UR UR26, R19 ;  /* 0x00000000131a72ca */ /* 0x000fe200000e0000 */
[--C-:B------:R-:W-:Y:S01]  /*71b0*/  IMAD R7, R7, 0x2, R21.reuse ;  /* 0x0000000207077824 */ /* 0x100fe200078e0215 */
[----:B------:R-:W-:Y:S01]  /*71c0*/  R2UR UR18, R25 ;  /* 0x00000000191272ca */ /* 0x000fe200000e0000 */
[C---:B------:R-:W-:Y:S01]  /*71d0*/  IMAD R21, R6.reuse, 0x4000, R21 ;  /* 0x0000400006157824 */ /* 0x040fe200078e0215 */
[----:B------:R-:W-:Y:S01]  /*71e0*/  UIADD3 UR32, UP1, UR30, 0x1f0, URZ ;  /* 0x000001f01e207890 */ /* 0x000fe2000ff3e03f */
[----:B------:R-:W-:Y:S01]  /*71f0*/  R2UR UR10, R23 ;  /* 0x00000000170a72ca */ /* 0x000fe200000e0000 */
[----:B------:R-:W-:Y:S01]  /*7200*/  UIADD3.X UR7, URZ, UR31, URZ, UP0, !UPT ;  /* 0x0000001f3f077290 */ /* 0x000fe200087fe43f */
[----:B------:R-:W-:Y:S01]  /*7210*/  R2UR UR16, R7 ;  /* 0x00000000071072ca */ /* 0x000fe200000e0000 */
[----:B------:R-:W-:Y:S01]  /*7220*/  VIADD R6, R6, 0x1 ;  /* 0x0000000106067836 */ /* 0x000fe20000000000 */
[----:B------:R-:W-:Y:S01]  /*7230*/  R2UR UR8, R21 ;  /* 0x00000000150872ca */ /* 0x000fe200000e0000 */
[----:B------:R-:W-:Y:S01]  /*7240*/  UIADD3.X UR33, URZ, UR31, URZ, UP1, !UPT ;  /* 0x0000001f3f217290 */ /* 0x000fe20008ffe43f */
[----:B------:R-:W-:Y:S01]  /*7250*/  R2UR UR11, R20 ;  /* 0x00000000140b72ca */ /* 0x000fe200000e0000 */
[----:B------:R-:W-:Y:S01]  /*7260*/  UMOV UR22, 0xff0000 ;  /* 0x00ff000000167882 */ /* 0x000fe20000000000 */
[----:B------:R-:W-:Y:S01]  /*7270*/  ISETP.GT.AND P1, PT, R4, 0x1, PT ;  /* 0x000000010400780c */ /* 0x000fe20003f24270 */
[----:B------:R-:W-:Y:S01]  /*7280*/  UMOV UR14, 0x0 ;  /* 0x00000000000e7882 */ /* 0x000fe20000000000 */
[----:B------:R-:W-:Y:S01]  /*7290*/  ISETP.NE.AND P0, PT, R6, 0x7, PT ;  /* 0x000000070600780c */ /* 0x000fe20003f05270 */
[----:B------:R-:W-:Y:S01]  /*72a0*/  UMOV UR15, 0x10000000 ;  /* 0x10000000000f7882 */ /* 0x000fe20000000000 */
[----:B------:R-:W-:Y:S01]  /*72b0*/  UMOV UR17, UR25 ;  /* 0x0000001900117c82 */ /* 0x000fe20008000000 */
[----:B------:R-:W-:Y:S01]  /*72c0*/  UMOV UR19, UR27 ;  /* 0x0000001b00137c82 */ /* 0x000fe20008000000 */
[----:B------:R-:W-:Y:S01]  /*72d0*/  UMOV UR20, UR28 ;  /* 0x0000001c00147c82 */ /* 0x000fe20008000000 */
[----:B------:R-:W-:Y:S01]  /*72e0*/  UIADD3 UR24, UR16, 0x180, URZ ;  /* 0x0000018010187890 */ /* 0x000fe2000fffe03f */
[----:B------:R-:W-:Y:S01]  /*72f0*/  SEL R14, RZ, 0x1, P0 ;  /* 0x00000001ff0e7807 */ /* 0x000fe20000000000 */
[----:B------:R-:W-:Y:S01]  /*7300*/  UIADD3 UR16, UR16, 0x2180, URZ ;  /* 0x0000218010107890 */ /* 0x000fe2000fffe03f */
[----:B------:R-:W-:Y:S01]  /*7310*/  VIADD R23, R23, 0x40 ;  /* 0x0000004017177836 */ /* 0x000fe20000000000 */
[----:B------:R-:W-:Y:S01]  /*7320*/  UIADD3 UR8, UR8, 0x1c180, URZ ;  /* 0x0001c18008087890 */ /* 0x000fe2000fffe03f */
[----:B------:R-:W-:Y:S01]  /*7330*/  LOP3.LUT R5, R5, R14, RZ, 0x3c, !PT ;  /* 0x0000000e05057212 */ /* 0x000fe200078e3cff */
[----:B------:R-:W-:Y:S01]  /*7340*/  UMOV UR9, UR25 ;  /* 0x0000001900097c82 */ /* 0x000fe20008000000 */
[----:B------:R-:W-:Y:S01]  /*7350*/  UMOV UR12, UR28 ;  /* 0x0000001c000c7c82 */ /* 0x000fe20008000000 */
[----:B------:R-:W-:Y:S01]  /*7360*/  VIADD R24, R24, 0x40 ;  /* 0x0000004018187836 */ /* 0x000fe20000000000 */
[----:B------:R0:W-:Y:S01]  /*7370*/  UTMALDG.3D.MULTICAST [UR24], [UR6], UR22, desc[UR14] ;  /* 0x00000e18060073b4 */ /* 0x0001e20008011816 */
[----:B------:R-:W-:Y:S01]  /*7380*/  SEL R6, R6, RZ, P0 ;  /* 0x000000ff06067207 */ /* 0x000fe20000000000 */
[----:B------:R0:W-:Y:S02]  /*7390*/  UTMALDG.3D.MULTICAST [UR16], [UR6], UR22, desc[UR14] ;  /* 0x00000e10060073b4 */ /* 0x0001e40008011816 */
[----:B------:R0:W-:Y:S02]  /*73a0*/  UTMALDG.3D [UR8], [UR32], desc[UR14] ;  /* 0x00000e08200075b4 */ /* 0x0001e40008011000 */
[----:B0-----:R-:W-:Y:S05]  /*73b0*/  @P1 BRA `(.L_x_174) ;  /* 0xfffffffc00241947 */ /* 0x001fea000383ffff */
.L_x_171:
[----:B------:R-:W-:Y:S05]  /*73c0*/  BSYNC B1 ;  /* 0x0000000000017941 */ /* 0x000fea0003800000 */
.L_x_170:
[----:B------:R-:W-:Y:S01]  /*73d0*/  LOP3.LUT P1, RZ, R11, 0xff, RZ, 0xc0, !PT ;  /* 0x000000ff0bff7812 */ /* 0x000fe2000782c0ff */
[C---:B------:R-:W-:Y:S01]  /*73e0*/  IMAD.IADD R13, R8.reuse, 0x1, R13 ;  /* 0x00000001080d7824 */ /* 0x040fe200078e020d */
[----:B------:R-:W-:Y:S01]  /*73f0*/  ULDC.64 UR6, c[0x0][0x650] ;  /* 0x0001940000067ab9 */ /* 0x000fe20000000a00 */
[C---:B------:R-:W-:Y:S01]  /*7400*/  ISETP.GE.U32.AND P2, PT, R8.reuse, 0x7, PT ;  /* 0x000000070800780c */ /* 0x040fe20003f46070 */
[----:B------:R-:W-:Y:S01]  /*7410*/  BSSY B1, `(.L_x_175) ;  /* 0x000006d000017945 */ /* 0x000fe20003800000 */
[C---:B------:R-:W-:Y:S01]  /*7420*/  IMAD.WIDE.U32 R4, R13.reuse, 0x24924925, RZ ;  /* 0x249249250d047825 */ /* 0x040fe200078e00ff */
[----:B------:R-:W-:Y:S02]  /*7430*/  ISETP.GT.U32.AND P0, PT, R13, 0x6, PT ;  /* 0x000000060d00780c */ /* 0x000fe40003f04070 */
[----:B------:R-:W-:Y:S01]  /*7440*/  PRMT R11, RZ, 0x7610, R11 ;  /* 0x00007610ff0b7816 */ /* 0x000fe2000000000b */
[----:B------:R-:W-:Y:S01]  /*7450*/  IMAD.MOV.U32 R19, RZ, RZ, -0x1 ;  /* 0xffffffffff137424 */ /* 0x000fe200078e00ff */
[----:B------:R-:W-:Y:S01]  /*7460*/  ISETP.LT.U32.AND P0, PT, R8, 0x7, P0 ;  /* 0x000000070800780c */ /* 0x000fe20000701070 */
[----:B------:R-:W-:-:S02]  /*7470*/  IMAD.MOV.U32 R20, RZ, RZ, -0x1 ;  /* 0xffffffffff147424 */ /* 0x000fc400078e00ff */
[----:B------:R-:W0:Y:S01]  /*7480*/  @P1 S2R R7, SR_CgaCtaId ;  /* 0x0000000000071919 */ /* 0x000e220000008800 */
[----:B------:R-:W-:Y:S01]  /*7490*/  SEL R4, RZ, 0x1, !P0 ;  /* 0x00000001ff047807 */ /* 0x000fe20004000000 */
[----:B------:R-:W-:Y:S01]  /*74a0*/  IMAD.MOV.U32 R12, RZ, RZ, -0x1 ;  /* 0xffffffffff0c7424 */ /* 0x000fe200078e00ff */
[----:B------:R-:W-:Y:S02]  /*74b0*/  IADD3 R16, P0, R16, UR36, RZ ;  /* 0x0000002410107c10 */ /* 0x000fe4000ff1e0ff */
[----:B------:R-:W-:Y:S02]  /*74c0*/  @P1 MOV R6, 0x400 ;  /* 0x0000040000061802 */ /* 0x000fe40000000f00 */
[----:B------:R-:W-:Y:S02]  /*74d0*/  IADD3.X R17, R17, UR42, RZ, P0, !PT ;  /* 0x0000002a11117c10 */ /* 0x000fe400087fe4ff */
[----:B------:R-:W-:Y:S02]  /*74e0*/  ISETP.GE.U32.AND P0, PT, R16, UR6, PT ;  /* 0x0000000610007c0c */ /* 0x000fe4000bf06070 */
[----:B------:R-:W-:-:S02]  /*74f0*/  LOP3.LUT R3, R3, R4, RZ, 0x3c, !PT ;  /* 0x0000000403037212 */ /* 0x000fc400078e3cff */
[----:B------:R-:W-:Y:S02]  /*7500*/  ISETP.GE.U32.AND.EX P0, PT, R17, UR7, PT, P0 ;  /* 0x0000000711007c0c */ /* 0x000fe4000bf06100 */
[----:B0-----:R-:W-:Y:S01]  /*7510*/  @P1 LEA R6, R7, R6, 0x18 ;  /* 0x0000000607061211 */ /* 0x001fe200078ec0ff */
[----:B------:R-:W-:-:S03]  /*7520*/  IMAD.IADD R7, R13, 0x1, -R5 ;  /* 0x000000010d077824 */ /* 0x000fc600078e0a05 */
[----:B------:R0:W-:Y:S02]  /*7530*/  @P1 SYNCS.ARRIVE.TRANS64.A1T0 RZ, [R6+URZ+0x88], RZ ;  /* 0x000088ff06ff19a7 */ /* 0x0001e4000810003f */
[----:B------:R-:W-:-:S04]  /*7540*/  LEA.HI R7, R7, R5, RZ, 0x1f ;  /* 0x0000000507077211 */ /* 0x000fc800078ff8ff */
[----:B------:R-:W-:-:S04]  /*7550*/  SHF.R.U32.HI R4, RZ, 0x2, R7 ;  /* 0x00000002ff047819 */ /* 0x000fc80000011607 */
[--C-:B------:R-:W-:Y:S01]  /*7560*/  @P2 LOP3.LUT R3, R3, 0x1, R4.reuse, 0x78, !PT ;  /* 0x0000000103032812 */ /* 0x100fe200078e7804 */
[----:B------:R-:W-:Y:S01]  /*7570*/  IMAD R13, R4, -0x7, R13 ;  /* 0xfffffff9040d7824 */ /* 0x000fe200078e020d */
[----:B------:R-:W-:Y:S01]  /*7580*/  PRMT R4, RZ, 0x7610, R4 ;  /* 0x00007610ff047816 */ /* 0x000fe20000000004 */
[----:B0-----:R-:W-:Y:S06]  /*7590*/  @P0 BRA `(.L_x_176) ;  /* 0x0000000400500947 */ /* 0x001fec0003800000 */
[----:B------:R-:W0:Y:S01]  /*75a0*/  S2R R15, SR_CTAID.X ;  /* 0x00000000000f7919 */ /* 0x000e220000002500 */
[----:B------:R-:W-:Y:S01]  /*75b0*/  ULDC.64 UR6, c[0x0][0x628] ;  /* 0x00018a0000067ab9 */ /* 0x000fe20000000a00 */
[----:B------:R-:W1:Y:S01]  /*75c0*/  LDC R20, c[0x0][0x144] ;  /* 0x00005100ff147b82 */ /* 0x000e620000000800 */
[----:B------:R-:W-:Y:S01]  /*75d0*/  ISETP.NE.U32.AND P0, PT, RZ, UR6, PT ;  /* 0x00000006ff007c0c */ /* 0x000fe2000bf05070 */
[----:B------:R-:W2:Y:S01]  /*75e0*/  S2R R12, SR_CTAID.Y ;  /* 0x00000000000c7919 */ /* 0x000ea20000002600 */
[----:B------:R-:W-:Y:S01]  /*75f0*/  ULDC UR8, c[0x0][0x150] ;  /* 0x0000540000087ab9 */ /* 0x000fe20000000800 */
[----:B------:R-:W-:Y:S01]  /*7600*/  ULDC UR9, c[0x0][0x630] ;  /* 0x00018c0000097ab9 */ /* 0x000fe20000000800 */
[----:B------:R-:W-:Y:S01]  /*7610*/  ISETP.NE.AND.EX P0, PT, RZ, UR7, PT, P0 ;  /* 0x00000007ff007c0c */ /* 0x000fe2000bf05300 */
[----:B------:R-:W-:Y:S01]  /*7620*/  IMAD.MOV.U32 R4, RZ, RZ, R16 ;  /* 0x000000ffff047224 */ /* 0x000fe200078e0010 */
[----:B0-----:R-:W-:-:S05]  /*7630*/  I2FP.F32.U32 R5, R15 ;  /* 0x0000000f00057245 */ /* 0x001fca0000201000 */
[----:B------:R-:W-:Y:S01]  /*7640*/  FMUL R21, R5, UR8 ;  /* 0x0000000805157c20 */ /* 0x000fe20008400000 */
[----:B------:R-:W-:-:S05]  /*7650*/  IMAD.MOV.U32 R5, RZ, RZ, R17 ;  /* 0x000000ffff057224 */ /* 0x000fca00078e0011 */
[----:B--2---:R-:W-:Y:S05]  /*7660*/  @!P0 BRA `(.L_x_177) ;  /* 0x0000000000288947 */ /* 0x004fea0003800000 */
[----:B------:R-:W-:Y:S02]  /*7670*/  ULDC UR8, c[0x0][0x634] ;  /* 0x00018d0000087ab9 */ /* 0x000fe40000000800 */
[----:B------:R-:W-:-:S05]  /*7680*/  IADD3 R5, P0, R16, UR8, RZ ;  /* 0x0000000810057c10 */ /* 0x000fca000ff1e0ff */
[----:B------:R-:W-:-:S04]  /*7690*/  IMAD.X R19, RZ, RZ, R17, P0 ;  /* 0x000000ffff137224 */ /* 0x000fc800000e0611 */
[----:B------:R-:W-:-:S04]  /*76a0*/  IMAD.WIDE.U32 R6, R19, UR6, RZ ;  /* 0x0000000613067c25 */ /* 0x000fc8000f8e00ff */
[----:B------:R-:W-:-:S04]  /*76b0*/  IMAD.WIDE.U32 R6, P0, R5, UR7, R6 ;  /* 0x0000000705067c25 */ /* 0x000fc8000f800006 */
[----:B------:R-:W-:-:S04]  /*76c0*/  IMAD.WIDE.U32 R4, R5, UR6, RZ ;  /* 0x0000000605047c25 */ /* 0x000fc8000f8e00ff */
[----:B------:R-:W-:Y:S01]  /*76d0*/  IMAD.MOV.U32 R4, RZ, RZ, R7 ;  /* 0x000000ffff047224 */ /* 0x000fe200078e0007 */
[----:B------:R-:W-:Y:S01]  /*76e0*/  IADD3 RZ, P1, R5, R6, RZ ;  /* 0x0000000605ff7210 */ /* 0x000fe20007f3e0ff */
[----:B------:R-:W-:-:S04]  /*76f0*/  IMAD.X R5, RZ, RZ, RZ, P0 ;  /* 0x000000ffff057224 */ /* 0x000fc800000e06ff */
[----:B------:R-:W-:-:S08]  /*7700*/  IMAD.WIDE.U32.X R4, R19, UR7, R4, P1 ;  /* 0x0000000713047c25 */ /* 0x000fd000088e0404 */
.L_x_177:
[--C-:B------:R-:W-:Y:S01]  /*7710*/  SHF.R.U64 R14, R4, UR9, R5.reuse ;  /* 0x00000009040e7c19 */ /* 0x100fe20008001205 */
[----:B------:R-:W0:Y:S01]  /*7720*/  F2I.U32.TRUNC.NTZ R21, R21 ;  /* 0x0000001500157305 */ /* 0x000e22000020f000 */
[----:B------:R-:W-:Y:S01]  /*7730*/  SHF.R.U32.HI R4, RZ, UR9, R5 ;  /* 0x00000009ff047c19 */ /* 0x000fe20008011605 */
[----:B------:R-:W-:Y:S01]  /*7740*/  ULDC.64 UR6, c[0x0][0x620] ;  /* 0x0001880000067ab9 */ /* 0x000fe20000000a00 */
[----:B------:R-:W-:Y:S01]  /*7750*/  IADD3 R7, P0, RZ, -R14, RZ ;  /* 0x8000000eff077210 */ /* 0x000fe20007f1e0ff */
[----:B------:R-:W-:-:S04]  /*7760*/  ULDC.64 UR8, c[0x0][0x640] ;  /* 0x0001900000087ab9 */ /* 0x000fc80000000a00 */
[----:B------:R-:W-:Y:S01]  /*7770*/  IMAD.X R4, RZ, RZ, ~R4, P0 ;  /* 0x000000ffff047224 */ /* 0x000fe200000e0e04 */
[----:B------:R-:W-:-:S03]  /*7780*/  ISETP.NE.U32.AND P0, PT, RZ, UR8, PT ;  /* 0x00000008ff007c0c */ /* 0x000fc6000bf05070 */
[----:B------:R-:W-:Y:S01]  /*7790*/  IMAD R6, R4, UR6, RZ ;  /* 0x0000000604067c24 */ /* 0x000fe2000f8e02ff */
[----:B------:R-:W-:Y:S01]  /*77a0*/  ISETP.NE.AND.EX P0, PT, RZ, UR9, PT, P0 ;  /* 0x00000009ff007c0c */ /* 0x000fe2000bf05300 */
[----:B------:R-:W-:Y:S01]  /*77b0*/  IMAD.WIDE.U32 R4, R7, UR6, R16 ;  /* 0x0000000607047c25 */ /* 0x000fe2000f8e0010 */
[----:B------:R-:W-:-:S03]  /*77c0*/  ULDC UR6, c[0x0][0x618] ;  /* 0x0001860000067ab9 */ /* 0x000fc60000000800 */
[----:B------:R-:W-:Y:S01]  /*77d0*/  IMAD R7, R7, UR7, R6 ;  /* 0x0000000707077c24 */ /* 0x000fe2000f8e0206 */
[----:B------:R-:W-:Y:S01]  /*77e0*/  ULDC UR7, c[0x0][0x154] ;  /* 0x0000550000077ab9 */ /* 0x000fe20000000800 */
[----:B0-----:R-:W-:Y:S02]  /*77f0*/  IMAD.MOV R6, RZ, RZ, -R21 ;  /* 0x000000ffff067224 */ /* 0x001fe400078e0a15 */
[----:B------:R-:W0:Y:S01]  /*7800*/  LDC R21, c[0x0][0x148] ;  /* 0x00005200ff157b82 */ /* 0x000e220000000800 */
[----:B------:R-:W-:Y:S02]  /*7810*/  IMAD.IADD R5, R5, 0x1, R7 ;  /* 0x0000000105057824 */ /* 0x000fe400078e0207 */
[----:B-1----:R-:W-:Y:S01]  /*7820*/  IMAD R15, R20, R6, R15 ;  /* 0x00000006140f7224 */ /* 0x002fe200078e020f */
[----:B------:R-:W-:Y:S02]  /*7830*/  I2FP.F32.U32 R6, R12 ;  /* 0x0000000c00067245 */ /* 0x000fe40000201000 */
[----:B------:R-:W-:-:S02]  /*7840*/  SHF.R.U64 R19, R4, UR6, R5 ;  /* 0x0000000604137c19 */ /* 0x000fc40008001205 */
[----:B------:R-:W-:Y:S01]  /*7850*/  SHF.R.U32.HI R4, RZ, UR6, R5 ;  /* 0x00000006ff047c19 */ /* 0x000fe20008011605 */
[----:B------:R-:W-:Y:S01]  /*7860*/  FMUL R6, R6, UR7 ;  /* 0x0000000706067c20 */ /* 0x000fe20008400000 */
[----:B------:R-:W-:Y:S02]  /*7870*/  ULDC UR6, c[0x0][0x608] ;  /* 0x0001820000067ab9 */ /* 0x000fe40000000800 */
[--C-:B------:R-:W-:Y:S01]  /*7880*/  SHF.R.U64 R22, R19, UR6, R4.reuse ;  /* 0x0000000613167c19 */ /* 0x100fe20008001204 */
[----:B------:R1:W2:Y:S01]  /*7890*/  F2I.U32.TRUNC.NTZ R24, R6 ;  /* 0x0000000600187305 */ /* 0x0002a2000020f000 */
[----:B------:R-:W-:Y:S01]  /*78a0*/  SHF.R.U32.HI R5, RZ, UR6, R4 ;  /* 0x00000006ff057c19 */ /* 0x000fe20008011604 */
[----:B------:R-:W-:-:S03]  /*78b0*/  ULDC UR6, c[0x0][0x658] ;  /* 0x0001960000067ab9 */ /* 0x000fc60000000800 */
[--C-:B------:R-:W-:Y:S02]  /*78c0*/  SHF.R.U64 R20, R22, UR6, R5.reuse ;  /* 0x0000000616147c19 */ /* 0x100fe40008001205 */
[----:B------:R-:W-:-:S03]  /*78d0*/  SHF.R.U32.HI R23, RZ, UR6, R5 ;  /* 0x00000006ff177c19 */ /* 0x000fc60008011605 */
[----:B------:R-:W-:Y:S02]  /*78e0*/  IMAD.MOV.U32 R4, RZ, RZ, R20 ;  /* 0x000000ffff047224 */ /* 0x000fe400078e0014 */
[----:B------:R-:W-:Y:S01]  /*78f0*/  IMAD.MOV.U32 R5, RZ, RZ, R23 ;  /* 0x000000ffff057224 */ /* 0x000fe200078e0017 */
[----:B-1----:R-:W-:Y:S06]  /*7900*/  @!P0 BRA `(.L_x_178) ;  /* 0x0000000000288947 */ /* 0x002fec0003800000 */
        /* <DEDUP_REMOVED lines=10> */
.L_x_178:
[----:B------:R-:W-:Y:S01]  /*79b0*/  ISETP.NE.AND P0, PT, R2, 0x1, PT ;  /* 0x000000010200780c */ /* 0x000fe20003f05270 */
[----:B------:R-:W-:Y:S01]  /*79c0*/  ULDC UR6, c[0x0][0x648] ;  /* 0x0001920000067ab9 */ /* 0x000fe20000000800 */
[----:B------:R-:W-:Y:S01]  /*79d0*/  LOP3.LUT R22, R22, UR13, RZ, 0xc0, !PT ;  /* 0x0000000d16167c12 */ /* 0x000fe2000f8ec0ff */
[----:B--2---:R-:W-:Y:S01]  /*79e0*/  IMAD.MOV R24, RZ, RZ, -R24 ;  /* 0x000000ffff187224 */ /* 0x004fe200078e0a18 */
[----:B------:R-:W-:Y:S01]  /*79f0*/  SHF.R.U64 R5, R4, UR6, R5 ;  /* 0x0000000604057c19 */ /* 0x000fe20008001205 */
[----:B------:R-:W-:Y:S01]  /*7a00*/  ULDC UR6, c[0x0][0x638] ;  /* 0x00018e0000067ab9 */ /* 0x000fe20000000800 */
[----:B------:R-:W-:Y:S01]  /*7a10*/  LOP3.LUT R19, R19, UR5, RZ, 0xc0, !PT ;  /* 0x0000000513137c12 */ /* 0x000fe2000f8ec0ff */
[----:B------:R-:W-:Y:S01]  /*7a20*/  ULDC UR7, c[0x0][0x610] ;  /* 0x0001840000077ab9 */ /* 0x000fe20000000800 */
[----:B------:R-:W-:Y:S02]  /*7a30*/  IMAD.MOV.U32 R4, RZ, RZ, 0x1 ;  /* 0x00000001ff047424 */ /* 0x000fe400078e00ff */
[----:B------:R-:W-:-:S02]  /*7a40*/  IMAD.MOV R7, RZ, RZ, -R5 ;  /* 0x000000ffff077224 */ /* 0x000fc400078e0a05 */
[----:B------:R-:W-:Y:S02]  /*7a50*/  IMAD R22, R5, UR21, R22 ;  /* 0x0000001505167c24 */ /* 0x000fe4000f8e0216 */
[----:B0-----:R-:W-:Y:S02]  /*7a60*/  @P0 IMAD R15, R21, R24, R12 ;  /* 0x00000018150f0224 */ /* 0x001fe400078e020c */
[----:B------:R-:W-:Y:S01]  /*7a70*/  IMAD R20, R7, UR6, R20 ;  /* 0x0000000607147c24 */ /* 0x000fe2000f8e0214 */
[----:B------:R-:W-:Y:S01]  /*7a80*/  ULDC UR6, c[0x0][0x600] ;  /* 0x0001800000067ab9 */ /* 0x000fe20000000800 */
[----:B------:R-:W-:Y:S02]  /*7a90*/  IMAD R15, R22, UR7, R15 ;  /* 0x00000007160f7c24 */ /* 0x000fe4000f8e020f */
[----:B------:R-:W-:Y:S02]  /*7aa0*/  IMAD R6, R20, UR6, R19 ;  /* 0x0000000614067c24 */ /* 0x000fe4000f8e0213 */
[----:B------:R-:W-:-:S03]  /*7ab0*/  IMAD.MOV.U32 R12, RZ, RZ, R14 ;  /* 0x000000ffff0c7224 */ /* 0x000fc600078e000e */
[----:B------:R-:W-:Y:S02]  /*7ac0*/  SEL R20, R6, R15, !P0 ;  /* 0x0000000f06147207 */ /* 0x000fe40004000000 */
[----:B------:R-:W-:-:S07]  /*7ad0*/  SEL R19, R15, R6, !P0 ;  /* 0x000000060f137207 */ /* 0x000fce0004000000 */
.L_x_176:
[----:B------:R-:W-:Y:S05]  /*7ae0*/  BSYNC B1 ;  /* 0x0000000000017941 */ /* 0x000fea0003800000 */
.L_x_175:
[----:B------:R-:W-:-:S13]  /*7af0*/  LOP3.LUT P0, RZ, R4, 0xff, RZ, 0xc0, !PT ;  /* 0x000000ff04ff7812 */ /* 0x000fda000780c0ff */
[----:B------:R-:W-:Y:S05]  /*7b00*/  @P0 BRA `(.L_x_179) ;  /* 0xfffffff400100947 */ /* 0x000fea000383ffff */
[----:B------:R-:W-:Y:S05]  /*7b10*/  BSYNC B0 ;  /* 0x0000000000007941 */ /* 0x000fea0003800000 */
.L_x_168:
[----:B------:R-:W-:-:S03]  /*7b20*/  UMOV UR6, 0xffffffff ;  /* 0xffffffff00067882 */ /* 0x000fc60000000000 */
[----:B------:R-:W-:Y:S05]  /*7b30*/  BRA.DIV UR6, `(.L_x_180) ;  /* 0x0000000606807947 */ /* 0x000fea000b800000 */
[----:B------:R-:W-:-:S13]  /*7b40*/  ELECT P6, URZ, PT ;  /* 0x00000000003f782f */ /* 0x000fda00038c0000 */
.L_x_197:
[----:B------:R-:W-:Y:S04]  /*7b50*/  BSSY B0, `(.L_x_181) ;  /* 0x0000046000007945 */ /* 0x000fe80003800000 */
[----:B------:R-:W-:Y:S05]  /*7b60*/  @!P6 BRA `(.L_x_182) ;  /* 0x000000040010e947 */ /* 0x000fea0003800000 */
[----:B------:R-:W-:-:S04]  /*7b70*/  LOP3.LUT R18, R18, 0x2, RZ, 0xfc, !PT ;  /* 0x0000000212127812 */ /* 0x000fc800078efcff */
[----:B------:R-:W-:-:S13]  /*7b80*/  ISETP.NE.AND P0, PT, R18, 0x3, PT ;  /* 0x000000031200780c */ /* 0x000fda0003f05270 */
[----:B------:R-:W-:Y:S05]  /*7b90*/  @!P0 BRA `(.L_x_183) ;  /* 0x0000000000048947 */ /* 0x000fea0003800000 */
[----:B------:R-:W-:Y:S01]  /*7ba0*/  BPT.TRAP 0x1 ;  /* 0x000000040000795c */ /* 0x000fe20000300000 */
.L_x_183:
[----:B------:R-:W0:Y:S01]  /*7bb0*/  S2R R5, SR_CgaCtaId ;  /* 0x0000000000057919 */ /* 0x000e220000008800 */
[----:B------:R-:W-:Y:S02]  /*7bc0*/  MOV R0, 0x400 ;  /* 0x0000040000007802 */ /* 0x000fe40000000f00 */
[----:B------:R-:W-:Y:S02]  /*7bd0*/  SHF.L.U32 R4, R3, 0x1f, RZ ;  /* 0x0000001f03047819 */ /* 0x000fe400000006ff */
[----:B0-----:R-:W-:-:S05]  /*7be0*/  LEA R0, R5, R0, 0x18 ;  /* 0x0000000005007211 */ /* 0x001fca00078ec0ff */
[----:B------:R-:W-:-:S04]  /*7bf0*/  VIADD R0, R0, 0x38 ;  /* 0x0000003800007836 */ /* 0x000fc80000000000 */
[C---:B------:R-:W-:Y:S02]  /*7c00*/  IMAD R7, R13.reuse, 0x8, R0 ;  /* 0x000000080d077824 */ /* 0x040fe400078e0200 */
[----:B------:R-:W-:Y:S02]  /*7c10*/  VIADD R13, R13, 0x1 ;  /* 0x000000010d0d7836 */ /* 0x000fe40000000000 */
[----:B------:R-:W0:Y:S03]  /*7c20*/  SYNCS.PHASECHK.TRANS64.TRYWAIT P0, [R7+URZ], R4 ;  /* 0x00000004070075a7 */ /* 0x000e26000800017f */
[----:B------:R-:W-:-:S04]  /*7c30*/  ISETP.NE.AND P1, PT, R13, 0x7, PT ;  /* 0x000000070d00780c */ /* 0x000fc80003f25270 */
[----:B------:R-:W-:Y:S02]  /*7c40*/  SEL R2, RZ, 0x1, P1 ;  /* 0x00000001ff027807 */ /* 0x000fe40000800000 */
[----:B------:R-:W-:Y:S02]  /*7c50*/  SEL R13, R13, RZ, P1 ;  /* 0x000000ff0d0d7207 */ /* 0x000fe40000800000 */
[----:B------:R-:W-:-:S03]  /*7c60*/  LOP3.LUT R6, R3, R2, RZ, 0x3c, !PT ;  /* 0x0000000203067212 */ /* 0x000fc600078e3cff */
[----:B------:R-:W-:Y:S01]  /*7c70*/  IMAD R8, R13, 0x8, R0 ;  /* 0x000000080d087824 */ /* 0x000fe200078e0200 */
[----:B------:R-:W-:Y:S01]  /*7c80*/  SHF.L.U32 R5, R6, 0x1f, RZ ;  /* 0x0000001f06057819 */ /* 0x000fe200000006ff */
[----:B0-----:R-:W-:Y:S06]  /*7c90*/  @!P0 BRA `(.L_x_184) ;  /* 0x0000000400488947 */ /* 0x001fec0003800000 */
.L_x_198:
[----:B------:R-:W1:Y:S01]  /*7ca0*/  SYNCS.PHASECHK.TRANS64.TRYWAIT P0, [R8+URZ], R5 ;  /* 0x00000005080075a7 */ /* 0x000e62000800017f */
[----:B------:R-:W-:-:S05]  /*7cb0*/  VIADD R2, R13, 0x1 ;  /* 0x000000010d027836 */ /* 0x000fca0000000000 */
[----:B------:R-:W-:-:S04]  /*7cc0*/  ISETP.NE.AND P1, PT, R2, 0x7, PT ;  /* 0x000000070200780c */ /* 0x000fc80003f25270 */
[----:B------:R-:W-:Y:S02]  /*7cd0*/  SEL R3, RZ, 0x1, P1 ;  /* 0x00000001ff037807 */ /* 0x000fe40000800000 */
[----:B0-----:R-:W-:Y:S02]  /*7ce0*/  SEL R7, R2, RZ, P1 ;  /* 0x000000ff02077207 */ /* 0x001fe40000800000 */
[----:B------:R-:W-:-:S03]  /*7cf0*/  LOP3.LUT R6, R6, R3, RZ, 0x3c, !PT ;  /* 0x0000000306067212 */ /* 0x000fc600078e3cff */
[----:B------:R-:W-:Y:S01]  /*7d00*/  IMAD R9, R7, 0x8, R0 ;  /* 0x0000000807097824 */ /* 0x000fe200078e0200 */
[----:B------:R-:W-:Y:S01]  /*7d10*/  SHF.L.U32 R4, R6, 0x1f, RZ ;  /* 0x0000001f06047819 */ /* 0x000fe200000006ff */
[----:B-1----:R-:W-:Y:S06]  /*7d20*/  @!P0 BRA `(.L_x_185) ;  /* 0x0000000400388947 */ /* 0x002fec0003800000 */
.L_x_199:
[----:B------:R-:W1:Y:S01]  /*7d30*/  SYNCS.PHASECHK.TRANS64.TRYWAIT P0, [R9+URZ], R4 ;  /* 0x00000004090075a7 */ /* 0x000e62000800017f */
[----:B------:R-:W-:-:S05]  /*7d40*/  VIADD R2, R7, 0x1 ;  /* 0x0000000107027836 */ /* 0x000fca0000000000 */
[----:B------:R-:W-:-:S04]  /*7d50*/  ISETP.NE.AND P1, PT, R2, 0x7, PT ;  /* 0x000000070200780c */ /* 0x000fc80003f25270 */
[----:B------:R-:W-:Y:S02]  /*7d60*/  SEL R3, RZ, 0x1, P1 ;  /* 0x00000001ff037807 */ /* 0x000fe40000800000 */
[----:B------:R-:W-:Y:S02]  /*7d70*/  SEL R7, R2, RZ, P1 ;  /* 0x000000ff02077207 */ /* 0x000fe40000800000 */
[----:B------:R-:W-:-:S03]  /*7d80*/  LOP3.LUT R6, R6, R3, RZ, 0x3c, !PT ;  /* 0x0000000306067212 */ /* 0x000fc600078e3cff */
[----:B0-----:R-:W-:Y:S01]  /*7d90*/  IMAD R8, R7, 0x8, R0 ;  /* 0x0000000807087824 */ /* 0x001fe200078e0200 */
[----:B------:R-:W-:Y:S01]  /*7da0*/  SHF.L.U32 R5, R6, 0x1f, RZ ;  /* 0x0000001f06057819 */ /* 0x000fe200000006ff */
[----:B-1----:R-:W-:Y:S06]  /*7db0*/  @!P0 BRA `(.L_x_186) ;  /* 0x0000000400288947 */ /* 0x002fec0003800000 */
.L_x_200:
        /* <DEDUP_REMOVED lines=9> */
.L_x_201:
[----:B------:R-:W1:Y:S01]  /*7e50*/  SYNCS.PHASECHK.TRANS64.TRYWAIT P0, [R9+URZ], R4 ;  /* 0x00000004090075a7 */ /* 0x000e62000800017f */
[----:B------:R-:W-:-:S05]  /*7e60*/  VIADD R2, R7, 0x1 ;  /* 0x0000000107027836 */ /* 0x000fca0000000000 */
[----:B------:R-:W-:-:S04]  /*7e70*/  ISETP.NE.AND P1, PT, R2, 0x7, PT ;  /* 0x000000070200780c */ /* 0x000fc80003f25270 */
[----:B------:R-:W-:Y:S02]  /*7e80*/  SEL R3, RZ, 0x1, P1 ;  /* 0x00000001ff037807 */ /* 0x000fe40000800000 */
[----:B------:R-:W-:Y:S02]  /*7e90*/  SEL R7, R2, RZ, P1 ;  /* 0x000000ff02077207 */ /* 0x000fe40000800000 */
[----:B------:R-:W-:-:S03]  /*7ea0*/  LOP3.LUT R11, R6, R3, RZ, 0x3c, !PT ;  /* 0x00000003060b7212 */ /* 0x000fc600078e3cff */
[----:B------:R-:W-:Y:S01]  /*7eb0*/  IMAD R6, R7, 0x8, R0 ;  /* 0x0000000807067824 */ /* 0x000fe200078e0200 */
[----:B0-----:R-:W-:Y:S01]  /*7ec0*/  SHF.L.U32 R5, R11, 0x1f, RZ ;  /* 0x0000001f0b057819 */ /* 0x001fe200000006ff */
[----:B-1----:R-:W-:Y:S06]  /*7ed0*/  @!P0 BRA `(.L_x_188) ;  /* 0x0000000400088947 */ /* 0x002fec0003800000 */
.L_x_202:
[----:B------:R-:W1:Y:S01]  /*7ee0*/  SYNCS.PHASECHK.TRANS64.TRYWAIT P0, [R6+URZ], R5 ;  /* 0x00000005060075a7 */ /* 0x000e62000800017f */
[----:B------:R-:W-:-:S05]  /*7ef0*/  VIADD R2, R7, 0x1 ;  /* 0x0000000107027836 */ /* 0x000fca0000000000 */
[----:B------:R-:W-:-:S04]  /*7f00*/  ISETP.NE.AND P1, PT, R2, 0x7, PT ;  /* 0x000000070200780c */ /* 0x000fc80003f25270 */
[----:B0-----:R-:W-:Y:S02]  /*7f10*/  SEL R4, RZ, 0x1, P1 ;  /* 0x00000001ff047807 */ /* 0x001fe40000800000 */
[----:B------:R-:W-:Y:S02]  /*7f20*/  SEL R3, R2, RZ, P1 ;  /* 0x000000ff02037207 */ /* 0x000fe40000800000 */
[----:B------:R-:W-:Y:S01]  /*7f30*/  LOP3.LUT R4, R11, R4, RZ, 0x3c, !PT ;  /* 0x000000040b047212 */ /* 0x000fe200078e3cff */
[----:B-1----:R-:W-:Y:S06]  /*7f40*/  @!P0 BRA `(.L_x_189) ;  /* 0x0000000400008947 */ /* 0x002fec0003800000 */
.L_x_203:
[----:B------:R-:W-:Y:S01]  /*7f50*/  IMAD R3, R3, 0x8, R0 ;  /* 0x0000000803037824 */ /* 0x000fe200078e0200 */
[----:B------:R-:W-:-:S07]  /*7f60*/  SHF.L.U32 R0, R4, 0x1f, RZ ;  /* 0x0000001f04007819 */ /* 0x000fce00000006ff */
.L_x_190:
[----:B-1----:R1:W2:Y:S02]  /*7f70*/  SYNCS.PHASECHK.TRANS64.TRYWAIT P0, [R3+URZ], R0 ;  /* 0x00000000030075a7 */ /* 0x0022a4000800017f */
[----:B--2---:R-:W-:Y:S05]  /*7f80*/  @!P0 NANOSLEEP.SYNCS 0x989680 ;  /* 0x009896800000895d */ /* 0x004fea0003900000 */
[----:B------:R-:W2:Y:S02]  /*7f90*/  @!P0 SYNCS.PHASECHK.TRANS64 P0, [R3+URZ], R0 ;  /* 0x00000000030085a7 */ /* 0x000ea4000800007f */
[----:B--2---:R-:W-:Y:S05]  /*7fa0*/  @!P0 BRA `(.L_x_190) ;  /* 0xfffffffc00f08947 */ /* 0x004fea000383ffff */
.L_x_182:
[----:B------:R-:W-:Y:S05]  /*7fb0*/  BSYNC B0 ;  /* 0x0000000000007941 */ /* 0x000fea0003800000 */
.L_x_181:
[----:B------:R-:W-:Y:S05]  /*7fc0*/  EXIT ;  /* 0x000000000000794d */ /* 0x000fea0003800000 */
.L_x_21:
[----:B-1----:R1:W2:Y:S02]  /*7fd0*/  SYNCS.PHASECHK.TRANS64.TRYWAIT P1, [R3+URZ], R0 ;  /* 0x00000000030075a7 */ /* 0x0022a4000802017f */
[----:B--2---:R-:W-:Y:S05]  /*7fe0*/  @!P1 NANOSLEEP.SYNCS 0x989680 ;  /* 0x009896800000995d */ /* 0x004fea0003900000 */
[----:B------:R-:W2:Y:S02]  /*7ff0*/  @!P1 SYNCS.PHASECHK.TRANS64 P1, [R3+URZ], R0 ;  /* 0x00000000030095a7 */ /* 0x000ea4000802007f */
[----:B--2---:R-:W-:Y:S05]  /*8000*/  @!P1 BRA `(.L_x_21) ;  /* 0xfffffffc00f09947 */ /* 0x004fea000383ffff */
[----:B------:R-:W-:Y:S05]  /*8010*/  BRA `(.L_x_20) ;  /* 0xffffff9400dc7947 */ /* 0x000fea000383ffff */
.L_x_26:
[----:B-1----:R1:W2:Y:S02]  /*8020*/  SYNCS.PHASECHK.TRANS64.TRYWAIT P1, [R5+URZ], R4 ;  /* 0x00000004050075a7 */ /* 0x0022a4000802017f */
[----:B--2---:R-:W-:Y:S05]  /*8030*/  @!P1 NANOSLEEP.SYNCS 0x989680 ;  /* 0x009896800000995d */ /* 0x004fea0003900000 */
[----:B------:R-:W2:Y:S02]  /*8040*/  @!P1 SYNCS.PHASECHK.TRANS64 P1, [R5+URZ], R4 ;  /* 0x00000004050095a7 */ /* 0x000ea4000802007f */
[----:B--2---:R-:W-:Y:S05]  /*8050*/  @!P1 BRA `(.L_x_26) ;  /* 0xfffffffc00f09947 */ /* 0x004fea000383ffff */
[----:B------:R-:W-:Y:S05]  /*8060*/  BRA `(.L_x_25) ;  /* 0xffffff9800b87947 */ /* 0x000fea000383ffff */
.L_x_169:
[----:B------:R-:W-:Y:S01]  /*8070*/  BSSY B1, `(.L_x_191) ;  /* 0x0000006000017945 */ /* 0x000fe20003800000 */
[----:B------:R-:W-:-:S07]  /*8080*/  IMAD.MOV.U32 R15, RZ, RZ, -0x1 ;  /* 0xffffffffff0f7424 */ /* 0x000fce00078e00ff */
[----:B------:R-:W-:Y:S05]  /*8090*/  WARPSYNC.COLLECTIVE R15, `(.L_x_192) ;  /* 0x000000000f0c7348 */ /* 0x000fea0003c00000 */
[----:B------:R-:W-:Y:S02]  /*80a0*/  ELECT P6, UR62, PT ;  /* 0x00000000003e782f */ /* 0x000fe400038c0000 */
[----:B------:R-:W-:Y:S01]  /*80b0*/  MOV R14, UR62 ;  /* 0x0000003e000e7c02 */ /* 0x000fe20008000f00 */
[----:B------:R-:W-:Y:S10]  /*80c0*/  ENDCOLLECTIVE ;  /* 0x000000000000791b */ /* 0x000ff40003800000 */
.L_x_192:
[----:B------:R-:W-:Y:S05]  /*80d0*/  BSYNC B1 ;  /* 0x0000000000017941 */ /* 0x000fea0003800000 */
.L_x_191:
[----:B------:R-:W-:Y:S05]  /*80e0*/  BRA `(.L_x_193) ;  /* 0xffffffec00a47947 */ /* 0x000fea000383ffff */
.L_x_172:
[----:B0-----:R0:W1:Y:S02]  /*80f0*/  SYNCS.PHASECHK.TRANS64.TRYWAIT P0, [R22+URZ+0x38], R7 ;  /* 0x00003807160075a7 */ /* 0x001064000800017f */
[----:B-1----:R-:W-:Y:S05]  /*8100*/  @!P0 NANOSLEEP.SYNCS 0x989680 ;  /* 0x009896800000895d */ /* 0x002fea0003900000 */
[----:B------:R-:W1:Y:S02]  /*8110*/  @!P0 SYNCS.PHASECHK.TRANS64 P0, [R22+URZ+0x38], R7 ;  /* 0x00003807160085a7 */ /* 0x000e64000800007f */
[----:B-1----:R-:W-:Y:S05]  /*8120*/  @!P0 BRA `(.L_x_172) ;  /* 0xfffffffc00f08947 */ /* 0x002fea000383ffff */
[----:B------:R-:W-:Y:S05]  /*8130*/  BRA `(.L_x_194) ;  /* 0xffffffec00e87947 */ /* 0x000fea000383ffff */
.L_x_180:
[----:B------:R-:W-:Y:S01]  /*8140*/  BSSY B0, `(.L_x_195) ;  /* 0x0000006000007945 */ /* 0x000fe20003800000 */
[----:B------:R-:W-:-:S07]  /*8150*/  IMAD.MOV.U32 R15, RZ, RZ, -0x1 ;  /* 0xffffffffff0f7424 */ /* 0x000fce00078e00ff */
[----:B------:R-:W-:Y:S05]  /*8160*/  WARPSYNC.COLLECTIVE R15, `(.L_x_196) ;  /* 0x000000000f0c7348 */ /* 0x000fea0003c00000 */
[----:B------:R-:W-:Y:S02]  /*8170*/  ELECT P6, UR62, PT ;  /* 0x00000000003e782f */ /* 0x000fe400038c0000 */
[----:B------:R-:W-:Y:S01]  /*8180*/  MOV R14, UR62 ;  /* 0x0000003e000e7c02 */ /* 0x000fe20008000f00 */
[----:B------:R-:W-:Y:S10]  /*8190*/  ENDCOLLECTIVE ;  /* 0x000000000000791b */ /* 0x000ff40003800000 */
.L_x_196:
[----:B------:R-:W-:Y:S05]  /*81a0*/  BSYNC B0 ;  /* 0x0000000000007941 */ /* 0x000fea0003800000 */
.L_x_195:
[----:B------:R-:W-:Y:S05]  /*81b0*/  BRA `(.L_x_197) ;  /* 0xfffffff800647947 */ /* 0x000fea000383ffff */
.L_x_184:
[----:B0-----:R0:W1:Y:S02]  /*81c0*/  SYNCS.PHASECHK.TRANS64.TRYWAIT P0, [R7+URZ], R4 ;  /* 0x00000004070075a7 */ /* 0x001064000800017f */
[----:B-1----:R-:W-:Y:S05]  /*81d0*/  @!P0 NANOSLEEP.SYNCS 0x989680 ;  /* 0x009896800000895d */ /* 0x002fea0003900000 */
[----:B------:R-:W1:Y:S02]  /*81e0*/  @!P0 SYNCS.PHASECHK.TRANS64 P0, [R7+URZ], R4 ;  /* 0x00000004070085a7 */ /* 0x000e64000800007f */
[----:B-1----:R-:W-:Y:S05]  /*81f0*/  @!P0 BRA `(.L_x_184) ;  /* 0xfffffffc00f08947 */ /* 0x002fea000383ffff */
[----:B------:R-:W-:Y:S05]  /*8200*/  BRA `(.L_x_198) ;  /* 0xfffffff800a47947 */ /* 0x000fea000383ffff */
.L_x_185:
[----:B0-----:R0:W1:Y:S02]  /*8210*/  SYNCS.PHASECHK.TRANS64.TRYWAIT P0, [R8+URZ], R5 ;  /* 0x00000005080075a7 */ /* 0x001064000800017f */
[----:B-1----:R-:W-:Y:S05]  /*8220*/  @!P0 NANOSLEEP.SYNCS 0x989680 ;  /* 0x009896800000895d */ /* 0x002fea0003900000 */
[----:B------:R-:W1:Y:S02]  /*8230*/  @!P0 SYNCS.PHASECHK.TRANS64 P0, [R8+URZ], R5 ;  /* 0x00000005080085a7 */ /* 0x000e64000800007f */
[----:B-1----:R-:W-:Y:S05]  /*8240*/  @!P0 BRA `(.L_x_185) ;  /* 0xfffffffc00f08947 */ /* 0x002fea000383ffff */
[----:B------:R-:W-:Y:S05]  /*8250*/  BRA `(.L_x_199) ;  /* 0xfffffff800b47947 */ /* 0x000fea000383ffff */
.L_x_186:
[----:B0-----:R0:W1:Y:S02]  /*8260*/  SYNCS.PHASECHK.TRANS64.TRYWAIT P0, [R9+URZ], R4 ;  /* 0x00000004090075a7 */ /* 0x001064000800017f */
[----:B-1----:R-:W-:Y:S05]  /*8270*/  @!P0 NANOSLEEP.SYNCS 0x989680 ;  /* 0x009896800000895d */ /* 0x002fea0003900000 */
[----:B------:R-:W1:Y:S02]  /*8280*/  @!P0 SYNCS.PHASECHK.TRANS64 P0, [R9+URZ], R4 ;  /* 0x00000004090085a7 */ /* 0x000e64000800007f */
[----:B-1----:R-:W-:Y:S05]  /*8290*/  @!P0 BRA `(.L_x_186) ;  /* 0xfffffffc00f08947 */ /* 0x002fea000383ffff */
[----:B------:R-:W-:Y:S05]  /*82a0*/  BRA `(.L_x_200) ;  /* 0xfffffff800c47947 */ /* 0x000fea000383ffff */
.L_x_187:
[----:B0-----:R0:W1:Y:S02]  /*82b0*/  SYNCS.PHASECHK.TRANS64.TRYWAIT P0, [R8+URZ], R5 ;  /* 0x00000005080075a7 */ /* 0x001064000800017f */
[----:B-1----:R-:W-:Y:S05]  /*82c0*/  @!P0 NANOSLEEP.SYNCS 0x989680 ;  /* 0x009896800000895d */ /* 0x002fea0003900000 */
[----:B------:R-:W1:Y:S02]  /*82d0*/  @!P0 SYNCS.PHASECHK.TRANS64 P0, [R8+URZ], R5 ;  /* 0x00000005080085a7 */ /* 0x000e64000800007f */
[----:B-1----:R-:W-:Y:S05]  /*82e0*/  @!P0 BRA `(.L_x_187) ;  /* 0xfffffffc00f08947 */ /* 0x002fea000383ffff */
[----:B------:R-:W-:Y:S05]  /*82f0*/  BRA `(.L_x_201) ;  /* 0xfffffff800d47947 */ /* 0x000fea000383ffff */
.L_x_188:
[----:B0-----:R0:W1:Y:S02]  /*8300*/  SYNCS.PHASECHK.TRANS64.TRYWAIT P0, [R9+URZ], R4 ;  /* 0x00000004090075a7 */ /* 0x001064000800017f */
[----:B-1----:R-:W-:Y:S05]  /*8310*/  @!P0 NANOSLEEP.SYNCS 0x989680 ;  /* 0x009896800000895d */ /* 0x002fea0003900000 */
[----:B------:R-:W1:Y:S02]  /*8320*/  @!P0 SYNCS.PHASECHK.TRANS64 P0, [R9+URZ], R4 ;  /* 0x00000004090085a7 */ /* 0x000e64000800007f */
[----:B-1----:R-:W-:Y:S05]  /*8330*/  @!P0 BRA `(.L_x_188) ;  /* 0xfffffffc00f08947 */ /* 0x002fea000383ffff */
[----:B------:R-:W-:Y:S05]  /*8340*/  BRA `(.L_x_202) ;  /* 0xfffffff800e47947 */ /* 0x000fea000383ffff */
.L_x_189:
[----:B0-----:R0:W1:Y:S02]  /*8350*/  SYNCS.PHASECHK.TRANS64.TRYWAIT P0, [R6+URZ], R5 ;  /* 0x00000005060075a7 */ /* 0x001064000800017f */
[----:B-1----:R-:W-:Y:S05]  /*8360*/  @!P0 NANOSLEEP.SYNCS 0x989680 ;  /* 0x009896800000895d */ /* 0x002fea0003900000 */
[----:B------:R-:W1:Y:S02]  /*8370*/  @!P0 SYNCS.PHASECHK.TRANS64 P0, [R6+URZ], R5 ;  /* 0x00000005060085a7 */ /* 0x000e64000800007f */
[----:B-1----:R-:W-:Y:S05]  /*8380*/  @!P0 BRA `(.L_x_189) ;  /* 0xfffffffc00f08947 */ /* 0x002fea000383ffff */
[----:B------:R-:W-:Y:S05]  /*8390*/  BRA `(.L_x_203) ;  /* 0xfffffff800ec7947 */ /* 0x000fea000383ffff */
.L_x_204:
[----:B------:R-:W-:-:S00]  /*83a0*/  BRA `(.L_x_204) ;  /* 0xfffffffc00fc7947 */ /* 0x000fc0000383ffff */
[----:B------:R-:W-:-:S00]  /*83b0*/  NOP ;  /* 0x0000000000007918 */ /* 0x000fc00000000000 */
        /* <DEDUP_REMOVED lines=12> */
.L_x_205:


//--------------------- .nv.global.init           --------------------------
	.section	.nv.global.init,"aw",@progbits
.nv.global.init:
	.type		$str$22,@object
	.size		$str$22,($str$23 - $str$22)
$str$22:
        /*0000*/ 	.byte	0x6b, 0x5f, 0x74, 0x69, 0x6c, 0x65, 0x5f, 0x63, 0x6f, 0x75, 0x6e, 0x74, 0x20, 0x3e, 0x3d, 0x20
        /*0010*/ 	.byte	0x31, 0x00
	.type		$str$23,@object
	.size		$str$23,(__unnamed_1 - $str$23)
$str$23:
        /*0012*/ 	.byte	0x2f, 0x74, 0x6d, 0x70, 0x2f, 0x63, 0x75, 0x74, 0x6c, 0x61, 0x73, 0x73, 0x5f, 0x73, 0x77, 0x65
        /*0022*/ 	.byte	0x65, 0x70, 0x5f, 0x73, 0x72, 0x63, 0x2f, 0x69, 0x6e, 0x63, 0x6c, 0x75, 0x64, 0x65, 0x2f, 0x63
        /*0032*/ 	.byte	0x75, 0x74, 0x6c, 0x61, 0x73, 0x73, 0x2f, 0x67, 0x65, 0x6d, 0x6d, 0x2f, 0x63, 0x6f, 0x6c, 0x6c
        /*0042*/ 	.byte	0x65, 0x63, 0x74, 0x69, 0x76, 0x65, 0x2f, 0x73, 0x6d, 0x39, 0x30, 0x5f, 0x6d, 0x6d, 0x61, 0x5f
        /*0052*/ 	.byte	0x74, 0x6d, 0x61, 0x5f, 0x67, 0x6d, 0x6d, 0x61, 0x5f, 0x73, 0x73, 0x5f, 0x77, 0x61, 0x72, 0x70
        /*0062*/ 	.byte	0x73, 0x70, 0x65, 0x63, 0x69, 0x61, 0x6c, 0x69, 0x7a, 0x65, 0x64, 0x2e, 0x68, 0x70, 0x70, 0x00
	.type		__unnamed_1,@object
	.size		__unnamed_1,(.L_0 - __unnamed_1)
__unnamed_1:
        /*0072*/ 	.byte	0x76, 0x6f, 0x69, 0x64, 0x20, 0x63, 0x75, 0x74, 0x6c, 0x61, 0x73, 0x73, 0x3a, 0x3a, 0x67, 0x65
        /* <DEDUP_REMOVED lines=180> */
        /*0bc2*/ 	.byte	0x74, 0x69, 0x74, 0x79, 0x5d, 0x00
.L_0:


//--------------------- .nv.shared._ZN7cutlass13device_kernelINS_4gemm6kernel13GemmUniversalIN4cute5tupleIJiiiiEEENS1_10collective13CollectiveMmaINS1_34MainloopSm90TmaGmmaWarpSpecializedILi7ENS5_IJNS4_1CILi1EEENSA_ILi8EEESB_EEENS1_35KernelTmaWarpSpecializedCooperativeEEENS5_IJNSA_ILi128EEESG_NSA_ILi64EEEEEENS_6half_tENS5_IJSB_llEEESJ_NS5_IJlSB_lEEENS4_8TiledMMAINS4_8MMA_AtomIJNS4_4SM904GMMA26MMA_64x128x16_F32F16F16_SSILNSP_5MajorE1ELSR_0ELNSP_7ScaleInE1ELSS_1EEEEEENS4_6LayoutINS5_IJNSA_ILi2EEESB_SB_EEENS5_IJSB_NSA_ILi0EEESY_EEEEENS5_IJNS4_10UnderscoreES11_S11_EEEEENS4_23SM90_TMA_LOAD_MULTICASTENS4_14ComposedLayoutINS4_7SwizzleILi3ELi4ELi3EEENS4_18smem_ptr_flag_bitsILi16EEENSV_INS5_IJSH_SC_EEENS5_IJSB_SH_EEEEEEEvNS4_8identityENS4_13SM90_TMA_LOADENS15_IS17_S19_NSV_INS5_IJSC_SH_EEENS5_IJSH_SB_EEEEEEEvS1E_EENS_8epilogue10collective6detail29Sm90TmaWarpSpecializedAdapterINS1M_15DefaultEpilogueISJ_SL_SL_NS1L_6thread17LinearCombinationISJ_Li1EffLNS1Q_9ScaleType4KindE0ELNS_15FloatRoundStyleE2ESJ_EENS1_15EpilogueDefaultEEEEEvvEEEEvNT_6ParamsE --------------------------
	.section	.nv.shared._ZN7cutlass13device_kernelINS_4gemm6kernel13GemmUniversalIN4cute5tupleIJiiiiEEENS1_10collective13CollectiveMmaINS1_34MainloopSm90TmaGmmaWarpSpecializedILi7ENS5_IJNS4_1CILi1EEENSA_ILi8EEESB_EEENS1_35KernelTmaWarpSpecializedCooperativeEEENS5_IJNSA_ILi128EEESG_NSA_ILi64EEEEEENS_6half_tENS5_IJSB_llEEESJ_NS5_IJlSB_lEEENS4_8TiledMMAINS4_8MMA_AtomIJNS4_4SM904GMMA26MMA_64x128x16_F32F16F16_SSILNSP_5MajorE1ELSR_0ELNSP_7ScaleInE1ELSS_1EEEEEENS4_6LayoutINS5_IJNSA_ILi2EEESB_SB_EEENS5_IJSB_NSA_ILi0EEESY_EEEEENS5_IJNS4_10UnderscoreES11_S11_EEEEENS4_23SM90_TMA_LOAD_MULTICASTENS4_14ComposedLayoutINS4_7SwizzleILi3ELi4ELi3EEENS4_18smem_ptr_flag_bitsILi16EEENSV_INS5_IJSH_SC_EEENS5_IJSB_SH_EEEEEEEvNS4_8identityENS4_13SM90_TMA_LOADENS15_IS17_S19_NSV_INS5_IJSC_SH_EEENS5_IJSH_SB_EEEEEEEvS1E_EENS_8epilogue10collective6detail29Sm90TmaWarpSpecializedAdapterINS1M_15DefaultEpilogueISJ_SL_SL_NS1L_6thread17LinearCombinationISJ_Li1EffLNS1Q_9ScaleType4KindE0ELNS_15FloatRoundStyleE2ESJ_EENS1_15EpilogueDefaultEEEEEvvEEEEvNT_6ParamsE,"aw",@nobits
	.sectionflags	@""
	.align	16
	.zero		1024


//--------------------- .nv.shared.reserved.0     --------------------------
	.section	.nv.shared.reserved.0,"aw",@nobits
	.weak		__nv_reservedSMEM_offset_0_alias
	.size		__nv_reservedSMEM_offset_0_alias, 0, 0
	.other		__nv_reservedSMEM_offset_0_alias,@"STO_CUDA_RESERVED_SHARED STV_DEFAULT"
__nv_reservedSMEM_offset_0_alias:
	.zero		0


//--------------------- .nv.global                --------------------------
	.section	.nv.global,"aw",@nobits
.nv.global:
	.type		_ZN40_INTERNAL_bae79917_4_k_cu_37ead902_169504cute1_E,@object
	.size		_ZN40_INTERNAL_bae79917_4_k_cu_37ead902_169504cute1_E,(_ZN40_INTERNAL_bae79917_4_k_cu_37ead902_169504cuda3std3__45__cpo6cbeginE - _ZN40_INTERNAL_bae79917_4_k_cu_37ead902_169504cute1_E)
_ZN40_INTERNAL_bae79917_4_k_cu_37ead902_169504cute1_E:
	.zero		1
	.type		_ZN40_INTERNAL_bae79917_4_k_cu_37ead902_169504cuda3std3__45__cpo6cbeginE,@object
	.size		_ZN40_INTERNAL_bae79917_4_k_cu_37ead902_169504cuda3std3__45__cpo6cbeginE,(_ZN40_INTERNAL_bae79917_4_k_cu_37ead902_169504cuda3std3__48in_placeE - _ZN40_INTERNAL_bae79917_4_k_cu_37ead902_169504cuda3std3__45__cpo6cbeginE)
_ZN40_INTERNAL_bae79917_4_k_cu_37ead902_169504cuda3std3__45__cpo6cbeginE:
	.zero		1
	.type		_ZN40_INTERNAL_bae79917_4_k_cu_37ead902_169504cuda3std3__48in_placeE,@object
	.size		_ZN40_INTERNAL_bae79917_4_k_cu_37ead902_169504cuda3std3__48in_placeE,(_ZN40_INTERNAL_bae79917_4_k_cu_37ead902_169504cuda3std6ranges3__45__cpo9iter_moveE - _ZN40_INTERNAL_bae79917_4_k_cu_37ead902_169504cuda3std3__48in_placeE)
_ZN40_INTERNAL_bae79917_4_k_cu_37ead902_169504cuda3std3__48in_placeE:
	.zero		1
	.type		_ZN40_INTERNAL_bae79917_4_k_cu_37ead902_169504cuda3std6ranges3__45__cpo9iter_moveE,@object
	.size		_ZN40_INTERNAL_bae79917_4_k_cu_37ead902_169504cuda3std6ranges3__45__cpo9iter_moveE,(_ZN40_INTERNAL_bae79917_4_k_cu_37ead902_169504cuda3std3__45__cpo5beginE - _ZN40_INTERNAL_bae79917_4_k_cu_37ead902_169504cuda3std6ranges3__45__cpo9iter_moveE)
_ZN40_INTERNAL_bae79917_4_k_cu_37ead902_169504cuda3std6ranges3__45__cpo9iter_moveE:
	.zero		1
	.type		_ZN40_INTERNAL_bae79917_4_k_cu_37ead902_169504cuda3std3__45__cpo5beginE,@object
	.size		_ZN40_INTERNAL_bae79917_4_k_cu_37ead902_169504cuda3std3__45__cpo5beginE,(_ZN40_INTERNAL_bae79917_4_k_cu_37ead902_169504cuda3std3__442_GLOBAL__N__bae79917_4_k_cu_37ead902_169506ignoreE - _ZN40_INTERNAL_bae79917_4_k_cu_37ead902_169504cuda3std3__45__cpo5beginE)
_ZN40_INTERNAL_bae79917_4_k_cu_37ead902_169504cuda3std3__45__cpo5beginE:
	.zero		1
	.type		_ZN40_INTERNAL_bae79917_4_k_cu_37ead902_169504cuda3std3__442_GLOBAL__N__bae79917_4_k_cu_37ead902_169506ignoreE,@object
	.size		_ZN40_INTERNAL_bae79917_4_k_cu_37ead902_169504cuda3std3__442_GLOBAL__N__bae79917_4_k_cu_37ead902_169506ignoreE,(_ZN40_INTERNAL_bae79917_4_k_cu_37ead902_169504cute7productE - _ZN40_INTERNAL_bae79917_4_k_cu_37ead902_169504cuda3std3__442_GLOBAL__N__bae79917_4_k_cu_37ead902_169506ignoreE)
_ZN40_INTERNAL_bae79917_4_k_cu_37ead902_169504cuda3std3__442_GLOBAL__N__bae79917_4_k_cu_37ead902_169506ignoreE:
	.zero		1
	.type		_ZN40_INTERNAL_bae79917_4_k_cu_37ead902_169504cute7productE,@object
	.size		_ZN40_INTERNAL_bae79917_4_k_cu_37ead902_169504cute7productE,(_ZN40_INTERNAL_bae79917_4_k_cu_37ead902_169504cuda3std3__45__cpo3endE - _ZN40_INTERNAL_bae79917_4_k_cu_37ead902_169504cute7productE)
_ZN40_INTERNAL_bae79917_4_k_cu_37ead902_169504cute7productE:
	.zero		1
	.type		_ZN40_INTERNAL_bae79917_4_k_cu_37ead902_169504cuda3std3__45__cpo3endE,@object
	.size		_ZN40_INTERNAL_bae79917_4_k_cu_37ead902_169504cuda3std3__45__cpo3endE,(_ZN40_INTERNAL_bae79917_4_k_cu_37ead902_169504cuda3std3__419piecewise_constructE - _ZN40_INTERNAL_bae79917_4_k_cu_37ead902_169504cuda3std3__45__cpo3endE)
_ZN40_INTERNAL_bae79917_4_k_cu_37ead902_169504cuda3std3__45__cpo3endE:
	.zero		1
	.type		_ZN40_INTERNAL_bae79917_4_k_cu_37ead902_169504cuda3std3__419piecewise_constructE,@object
	.size		_ZN40_INTERNAL_bae79917_4_k_cu_37ead902_169504cuda3std3__419piecewise_constructE,(_ZN40_INTERNAL_bae79917_4_k_cu_37ead902_169504cuda3std3__45__cpo4cendE - _ZN40_INTERNAL_bae79917_4_k_cu_37ead902_169504cuda3std3__419piecewise_constructE)
_ZN40_INTERNAL_bae79917_4_k_cu_37ead902_169504cuda3std3__419piecewise_constructE:
	.zero		1
	.type		_ZN40_INTERNAL_bae79917_4_k_cu_37ead902_169504cuda3std3__45__cpo4cendE,@object
	.size		_ZN40_INTERNAL_bae79917_4_k_cu_37ead902_169504cuda3std3__45__cpo4cendE,(_ZN40_INTERNAL_bae79917_4_k_cu_37ead902_169504cuda3std6ranges3__45__cpo4swapE - _ZN40_INTERNAL_bae79917_4_k_cu_37ead902_169504cuda3std3__45__cpo4cendE)
_ZN40_INTERNAL_bae79917_4_k_cu_37ead902_169504cuda3std3__45__cpo4cendE:
	.zero		1
	.type		_ZN40_INTERNAL_bae79917_4_k_cu_37ead902_169504cuda3std6ranges3__45__cpo4swapE,@object
	.size		_ZN40_INTERNAL_bae79917_4_k_cu_37ead902_169504cuda3std6ranges3__45__cpo4swapE,(.L_8 - _ZN40_INTERNAL_bae79917_4_k_cu_37ead902_169504cuda3std6ranges3__45__cpo4swapE)
_ZN40_INTERNAL_bae79917_4_k_cu_37ead902_169504cuda3std6ranges3__45__cpo4swapE:
	.zero		1
.L_8:


//--------------------- .nv.constant0._ZN7cutlass13device_kernelINS_4gemm6kernel13GemmUniversalIN4cute5tupleIJiiiiEEENS1_10collective13CollectiveMmaINS1_34MainloopSm90TmaGmmaWarpSpecializedILi7ENS5_IJNS4_1CILi1EEENSA_ILi8EEESB_EEENS1_35KernelTmaWarpSpecializedCooperativeEEENS5_IJNSA_ILi128EEESG_NSA_ILi64EEEEEENS_6half_tENS5_IJSB_llEEESJ_NS5_IJlSB_lEEENS4_8TiledMMAINS4_8MMA_AtomIJNS4_4SM904GMMA26MMA_64x128x16_F32F16F16_SSILNSP_5MajorE1ELSR_0ELNSP_7ScaleInE1ELSS_1EEEEEENS4_6LayoutINS5_IJNSA_ILi2EEESB_SB_EEENS5_IJSB_NSA_ILi0EEESY_EEEEENS5_IJNS4_10UnderscoreES11_S11_EEEEENS4_23SM90_TMA_LOAD_MULTICASTENS4_14ComposedLayoutINS4_7SwizzleILi3ELi4ELi3EEENS4_18smem_ptr_flag_bitsILi16EEENSV_INS5_IJSH_SC_EEENS5_IJSB_SH_EEEEEEEvNS4_8identityENS4_13SM90_TMA_LOADENS15_IS17_S19_NSV_INS5_IJSC_SH_EEENS5_IJSH_SB_EEEEEEEvS1E_EENS_8epilogue10collective6detail29Sm90TmaWarpSpecializedAdapterINS1M_15DefaultEpilogueISJ_SL_SL_NS1L_6thread17LinearCombinationISJ_Li1EffLNS1Q_9ScaleType4KindE0ELNS_15FloatRoundStyleE2ESJ_EENS1_15EpilogueDefaultEEEEEvvEEEEvNT_6ParamsE --------------------------
	.section	.nv.constant0._ZN7cutlass13device_kernelINS_4gemm6kernel13GemmUniversalIN4cute5tupleIJiiiiEEENS1_10collective13CollectiveMmaINS1_34MainloopSm90TmaGmmaWarpSpecializedILi7ENS5_IJNS4_1CILi1EEENSA_ILi8EEESB_EEENS1_35KernelTmaWarpSpecializedCooperativeEEENS5_IJNSA_ILi128EEESG_NSA_ILi64EEEEEENS_6half_tENS5_IJSB_llEEESJ_NS5_IJlSB_lEEENS4_8TiledMMAINS4_8MMA_AtomIJNS4_4SM904GMMA26MMA_64x128x16_F32F16F16_SSILNSP_5MajorE1ELSR_0ELNSP_7ScaleInE1ELSS_1EEEEEENS4_6LayoutINS5_IJNSA_ILi2EEESB_SB_EEENS5_IJSB_NSA_ILi0EEESY_EEEEENS5_IJNS4_10UnderscoreES11_S11_EEEEENS4_23SM90_TMA_LOAD_MULTICASTENS4_14ComposedLayoutINS4_7SwizzleILi3ELi4ELi3EEENS4_18smem_ptr_flag_bitsILi16EEENSV_INS5_IJSH_SC_EEENS5_IJSB_SH_EEEEEEEvNS4_8identityENS4_13SM90_TMA_LOADENS15_IS17_S19_NSV_INS5_IJSC_SH_EEENS5_IJSH_SB_EEEEEEEvS1E_EENS_8epilogue10collective6detail29Sm90TmaWarpSpecializedAdapterINS1M_15DefaultEpilogueISJ_SL_SL_NS1L_6thread17LinearCombinationISJ_Li1EffLNS1Q_9ScaleType4KindE0ELNS_15FloatRoundStyleE2ESJ_EENS1_15EpilogueDefaultEEEEEvvEEEEvNT_6ParamsE,"a",@progbits
	.sectionflags	@""
	.align	4
.nv.constant0._ZN7cutlass13device_kernelINS_4gemm6kernel13GemmUniversalIN4cute5tupleIJiiiiEEENS1_10collective13CollectiveMmaINS1_34MainloopSm90TmaGmmaWarpSpecializedILi7ENS5_IJNS4_1CILi1EEENSA_ILi8EEESB_EEENS1_35KernelTmaWarpSpecializedCooperativeEEENS5_IJNSA_ILi128EEESG_NSA_ILi64EEEEEENS_6half_tENS5_IJSB_llEEESJ_NS5_IJlSB_lEEENS4_8TiledMMAINS4_8MMA_AtomIJNS4_4SM904GMMA26MMA_64x128x16_F32F16F16_SSILNSP_5MajorE1ELSR_0ELNSP_7ScaleInE1ELSS_1EEEEEENS4_6LayoutINS5_IJNSA_ILi2EEESB_SB_EEENS5_IJSB_NSA_ILi0EEESY_EEEEENS5_IJNS4_10UnderscoreES11_S11_EEEEENS4_23SM90_TMA_LOAD_MULTICASTENS4_14ComposedLayoutINS4_7SwizzleILi3ELi4ELi3EEENS4_18smem_ptr_flag_bitsILi16EEENSV_INS5_IJSH_SC_EEENS5_IJSB_SH_EEEEEEEvNS4_8identityENS4_13SM90_TMA_LOADENS15_IS17_S19_NSV_INS5_IJSC_SH_EEENS5_IJSH_SB_EEEEEEEvS1E_EENS_8epilogue10collective6detail29Sm90TmaWarpSpecializedAdapterINS1M_15DefaultEpilogueISJ_SL_SL_NS1L_6thread17LinearCombinationISJ_Li1EffLNS1Q_9ScaleType4KindE0ELNS_15FloatRoundStyleE2ESJ_EENS1_15EpilogueDefaultEEEEEvvEEEEvNT_6ParamsE:
	.zero		1664


//--------------------- SYMBOLS --------------------------

	.type		.nv.reservedSmem.offset0,@object
	.size		.nv.reservedSmem.offset0,0x4
	.type		__assertfail,@function
